	.target	sm_100a

	.elftype	@"ET_EXEC"


//--------------------- .note.nv.tkinfo           --------------------------
	.section	.note.nv.tkinfo,"",@"SHT_NOTE"
	.sectionflags	@"SHF_NOTE_NV_TKINFO"
	.tkinfo
        /*0018*/ 	.word	0x00000002
        /*0030*/ 	.string	""
        /*0030*/ 	.string	"ptxas"
        /*0030*/ 	.string	"Cuda compilation tools, release 13.0, V13.0.88"
        /*0030*/ 	.string	"Build cuda_13.0.r13.0/compiler.36424714_0"
        /*0030*/ 	.string	"-arch sm_100a -m 64 "



//--------------------- .note.nv.cuinfo           --------------------------
	.section	.note.nv.cuinfo,"",@"SHT_NOTE"
	.sectionflags	@"SHF_NOTE_NV_CUINFO"
        /*0018*/ 	.short	0x0002
        /*001a*/ 	.short	0x0064
        /*001c*/ 	.short	0x0082
	.zero		2


//--------------------- .nv.info                  --------------------------
	.section	.nv.info,"",@"SHT_CUDA_INFO"
	.align	4


	//----- nvinfo : EIATTR_REGCOUNT
	.align		4
        /*0000*/ 	.byte	0x04, 0x2f
        /*0002*/ 	.short	(.L_19 - .L_18)
	.align		4
.L_18:
        /*0004*/ 	.word	index@(_ZN7cutlass13device_kernelINS_4conv6kernel13ConvUniversalINS1_16ConvProblemShapeILNS1_8OperatorE1ELi3EEENS1_10collective14CollectiveConvINS1_47MainloopSm100TmaUmmaWarpSpecializedImplicitGemmILS5_1ELi35ELi3ELi1ELi2EN4cute5tupleIJNSA_1CILi2EEENSC_ILi1EEESE_EEEEENSB_IJNSC_ILi128EEENSC_ILi64EEENSB_IJNSC_ILi32EEEEEEEEENS_6half_tESM_NSA_8TiledMMAINSA_8MMA_AtomIJNSA_26SM100_MMA_F16BF16_2x1SM_SSISM_SM_fLi128ELi64ELNSA_4UMMA5MajorE0ELSR_1ELNSQ_7ScaleInE0ELSS_0EEEEEENSA_6LayoutINSB_IJSE_SE_SE_EEENSB_IJNSC_ILi0EEESX_SX_EEEEENSB_IJNSA_10UnderscoreES10_S10_EEEEENS7_6detail27Sm100ImplicitGemmTileTraitsINSA_25SM100_TMA_2SM_LOAD_IM2COLENSA_14ComposedLayoutINSA_7SwizzleILi2ELi4ELi3EEENSA_18smem_ptr_flag_bitsILi16EEENSV_INSB_IJNSC_ILi8EEESJ_EEENSB_IJSJ_SE_EEEEEEEvEENS14_INSA_18SM100_TMA_2SM_LOADENS16_IS18_S1A_NSV_INSB_IJSJ_S1B_EEENSB_IJSE_SJ_EEEEEEEvEEEENS_8epilogue10collective18CollectiveEpilogueINS1O_23Sm100TmaWarpSpecializedILi3ELi2ELi16ELb1ELb0EEEJNSB_IJSI_SI_SK_EEENSB_IJNSV_ISI_SE_EENSV_INSB_IJNSC_ILi16EEESD_EEES1J_EEEEESM_NSB_IJNSB_IJllllEEESE_SX_EEESM_S20_NS1O_6fusion15FusionCallbacksIS1S_NS21_17LinearCombinationISM_fSM_fLNS_15FloatRoundStyleE2EEES1T_S1Y_JEEENSA_5SM1004TMEM4LOAD26SM100_TMEM_LOAD_32dp32b16xENSA_20SM90_TMA_LOAD_IM2COLENS16_INS17_ILi1ELi4ELi3EEES1A_NSV_INSB_IJS1B_S1V_EEENSB_IJS1V_SE_EEEEEEENSA_39AutoVectorizingCopyWithAssumedAlignmentILi128EEENSA_21SM90_TMA_STORE_IM2COLES2G_S2I_S2I_EEEvvEEEEvNT_6ParamsE)
        /*0008*/ 	.word	0x00000046


	//----- nvinfo : EIATTR_FRAME_SIZE
	.align		4
.L_19:
        /*000c*/ 	.byte	0x04, 0x11
        /*000e*/ 	.short	(.L_21 - .L_20)
	.align		4
.L_20:
        /*0010*/ 	.word	index@($__internal_2_$__cuda_sm10x_tcgen05_guardrail_trap_unallocated_columns_being_dealloced)
        /*0014*/ 	.word	0x00000008


	//----- nvinfo : EIATTR_FRAME_SIZE
	.align		4
.L_21:
        /*0018*/ 	.byte	0x04, 0x11
        /*001a*/ 	.short	(.L_23 - .L_22)
	.align		4
.L_22:
        /*001c*/ 	.word	index@($__internal_1_$__cuda_sm10x_tcgen05_guardrail_trap_phase_invalid_during_alloc)
        /*0020*/ 	.word	0x00000008


	//----- nvinfo : EIATTR_FRAME_SIZE
	.align		4
.L_23:
        /*0024*/ 	.byte	0x04, 0x11
        /*0026*/ 	.short	(.L_25 - .L_24)
	.align		4
.L_24:
        /*0028*/ 	.word	index@($__internal_0_$__cuda_sm10x_tcgen05_guardrail_trap_col_being_dealloced_not_returned_by_alloc)
        /*002c*/ 	.word	0x00000008


	//----- nvinfo : EIATTR_FRAME_SIZE
	.align		4
.L_25:
        /*0030*/ 	.byte	0x04, 0x11
        /*0032*/ 	.short	(.L_27 - .L_26)
	.align		4
.L_26:
        /*0034*/ 	.word	index@(_ZN7cutlass13device_kernelINS_4conv6kernel13ConvUniversalINS1_16ConvProblemShapeILNS1_8OperatorE1ELi3EEENS1_10collective14CollectiveConvINS1_47MainloopSm100TmaUmmaWarpSpecializedImplicitGemmILS5_1ELi35ELi3ELi1ELi2EN4cute5tupleIJNSA_1CILi2EEENSC_ILi1EEESE_EEEEENSB_IJNSC_ILi128EEENSC_ILi64EEENSB_IJNSC_ILi32EEEEEEEEENS_6half_tESM_NSA_8TiledMMAINSA_8MMA_AtomIJNSA_26SM100_MMA_F16BF16_2x1SM_SSISM_SM_fLi128ELi64ELNSA_4UMMA5MajorE0ELSR_1ELNSQ_7ScaleInE0ELSS_0EEEEEENSA_6LayoutINSB_IJSE_SE_SE_EEENSB_IJNSC_ILi0EEESX_SX_EEEEENSB_IJNSA_10UnderscoreES10_S10_EEEEENS7_6detail27Sm100ImplicitGemmTileTraitsINSA_25SM100_TMA_2SM_LOAD_IM2COLENSA_14ComposedLayoutINSA_7SwizzleILi2ELi4ELi3EEENSA_18smem_ptr_flag_bitsILi16EEENSV_INSB_IJNSC_ILi8EEESJ_EEENSB_IJSJ_SE_EEEEEEEvEENS14_INSA_18SM100_TMA_2SM_LOADENS16_IS18_S1A_NSV_INSB_IJSJ_S1B_EEENSB_IJSE_SJ_EEEEEEEvEEEENS_8epilogue10collective18CollectiveEpilogueINS1O_23Sm100TmaWarpSpecializedILi3ELi2ELi16ELb1ELb0EEEJNSB_IJSI_SI_SK_EEENSB_IJNSV_ISI_SE_EENSV_INSB_IJNSC_ILi16EEESD_EEES1J_EEEEESM_NSB_IJNSB_IJllllEEESE_SX_EEESM_S20_NS1O_6fusion15FusionCallbacksIS1S_NS21_17LinearCombinationISM_fSM_fLNS_15FloatRoundStyleE2EEES1T_S1Y_JEEENSA_5SM1004TMEM4LOAD26SM100_TMEM_LOAD_32dp32b16xENSA_20SM90_TMA_LOAD_IM2COLENS16_INS17_ILi1ELi4ELi3EEES1A_NSV_INSB_IJS1B_S1V_EEENSB_IJS1V_SE_EEEEEEENSA_39AutoVectorizingCopyWithAssumedAlignmentILi128EEENSA_21SM90_TMA_STORE_IM2COLES2G_S2I_S2I_EEEvvEEEEvNT_6ParamsE)
        /*0038*/ 	.word	0x00000008


	//----- nvinfo : EIATTR_MIN_STACK_SIZE
	.align		4
.L_27:
        /*003c*/ 	.byte	0x04, 0x12
        /*003e*/ 	.short	(.L_29 - .L_28)
	.align		4
.L_28:
        /*0040*/ 	.word	index@(_ZN7cutlass13device_kernelINS_4conv6kernel13ConvUniversalINS1_16ConvProblemShapeILNS1_8OperatorE1ELi3EEENS1_10collective14CollectiveConvINS1_47MainloopSm100TmaUmmaWarpSpecializedImplicitGemmILS5_1ELi35ELi3ELi1ELi2EN4cute5tupleIJNSA_1CILi2EEENSC_ILi1EEESE_EEEEENSB_IJNSC_ILi128EEENSC_ILi64EEENSB_IJNSC_ILi32EEEEEEEEENS_6half_tESM_NSA_8TiledMMAINSA_8MMA_AtomIJNSA_26SM100_MMA_F16BF16_2x1SM_SSISM_SM_fLi128ELi64ELNSA_4UMMA5MajorE0ELSR_1ELNSQ_7ScaleInE0ELSS_0EEEEEENSA_6LayoutINSB_IJSE_SE_SE_EEENSB_IJNSC_ILi0EEESX_SX_EEEEENSB_IJNSA_10UnderscoreES10_S10_EEEEENS7_6detail27Sm100ImplicitGemmTileTraitsINSA_25SM100_TMA_2SM_LOAD_IM2COLENSA_14ComposedLayoutINSA_7SwizzleILi2ELi4ELi3EEENSA_18smem_ptr_flag_bitsILi16EEENSV_INSB_IJNSC_ILi8EEESJ_EEENSB_IJSJ_SE_EEEEEEEvEENS14_INSA_18SM100_TMA_2SM_LOADENS16_IS18_S1A_NSV_INSB_IJSJ_S1B_EEENSB_IJSE_SJ_EEEEEEEvEEEENS_8epilogue10collective18CollectiveEpilogueINS1O_23Sm100TmaWarpSpecializedILi3ELi2ELi16ELb1ELb0EEEJNSB_IJSI_SI_SK_EEENSB_IJNSV_ISI_SE_EENSV_INSB_IJNSC_ILi16EEESD_EEES1J_EEEEESM_NSB_IJNSB_IJllllEEESE_SX_EEESM_S20_NS1O_6fusion15FusionCallbacksIS1S_NS21_17LinearCombinationISM_fSM_fLNS_15FloatRoundStyleE2EEES1T_S1Y_JEEENSA_5SM1004TMEM4LOAD26SM100_TMEM_LOAD_32dp32b16xENSA_20SM90_TMA_LOAD_IM2COLENS16_INS17_ILi1ELi4ELi3EEES1A_NSV_INSB_IJS1B_S1V_EEENSB_IJS1V_SE_EEEEEEENSA_39AutoVectorizingCopyWithAssumedAlignmentILi128EEENSA_21SM90_TMA_STORE_IM2COLES2G_S2I_S2I_EEEvvEEEEvNT_6ParamsE)
        /*0044*/ 	.word	0x00000008
.L_29:


//--------------------- .nv.compat                --------------------------
	.section	.nv.compat,"",@"SHT_CUDA_COMPAT_INFO"
	.align	4
        /*0000*/ 	.byte	0x02, 0x09, 0x01, 0x00, 0x02, 0x02, 0x02, 0x00, 0x02, 0x05, 0x05, 0x00, 0x03, 0x07, 0x01, 0x01
        /*0010*/ 	.byte	0x02, 0x03, 0x01, 0x00, 0x02, 0x06, 0x01, 0x00, 0x04, 0x0b, 0x08, 0x00, 0x09, 0x00, 0x00, 0x00
        /*0020*/ 	.byte	0x00, 0x00, 0x00, 0x00


//--------------------- .nv.info._ZN7cutlass13device_kernelINS_4conv6kernel13ConvUniversalINS1_16ConvProblemShapeILNS1_8OperatorE1ELi3EEENS1_10collective14CollectiveConvINS1_47MainloopSm100TmaUmmaWarpSpecializedImplicitGemmILS5_1ELi35ELi3ELi1ELi2EN4cute5tupleIJNSA_1CILi2EEENSC_ILi1EEESE_EEEEENSB_IJNSC_ILi128EEENSC_ILi64EEENSB_IJNSC_ILi32EEEEEEEEENS_6half_tESM_NSA_8TiledMMAINSA_8MMA_AtomIJNSA_26SM100_MMA_F16BF16_2x1SM_SSISM_SM_fLi128ELi64ELNSA_4UMMA5MajorE0ELSR_1ELNSQ_7ScaleInE0ELSS_0EEEEEENSA_6LayoutINSB_IJSE_SE_SE_EEENSB_IJNSC_ILi0EEESX_SX_EEEEENSB_IJNSA_10UnderscoreES10_S10_EEEEENS7_6detail27Sm100ImplicitGemmTileTraitsINSA_25SM100_TMA_2SM_LOAD_IM2COLENSA_14ComposedLayoutINSA_7SwizzleILi2ELi4ELi3EEENSA_18smem_ptr_flag_bitsILi16EEENSV_INSB_IJNSC_ILi8EEESJ_EEENSB_IJSJ_SE_EEEEEEEvEENS14_INSA_18SM100_TMA_2SM_LOADENS16_IS18_S1A_NSV_INSB_IJSJ_S1B_EEENSB_IJSE_SJ_EEEEEEEvEEEENS_8epilogue10collective18CollectiveEpilogueINS1O_23Sm100TmaWarpSpecializedILi3ELi2ELi16ELb1ELb0EEEJNSB_IJSI_SI_SK_EEENSB_IJNSV_ISI_SE_EENSV_INSB_IJNSC_ILi16EEESD_EEES1J_EEEEESM_NSB_IJNSB_IJllllEEESE_SX_EEESM_S20_NS1O_6fusion15FusionCallbacksIS1S_NS21_17LinearCombinationISM_fSM_fLNS_15FloatRoundStyleE2EEES1T_S1Y_JEEENSA_5SM1004TMEM4LOAD26SM100_TMEM_LOAD_32dp32b16xENSA_20SM90_TMA_LOAD_IM2COLENS16_INS17_ILi1ELi4ELi3EEES1A_NSV_INSB_IJS1B_S1V_EEENSB_IJS1V_SE_EEEEEEENSA_39AutoVectorizingCopyWithAssumedAlignmentILi128EEENSA_21SM90_TMA_STORE_IM2COLES2G_S2I_S2I_EEEvvEEEEvNT_6ParamsE --------------------------
	.section	.nv.info._ZN7cutlass13device_kernelINS_4conv6kernel13ConvUniversalINS1_16ConvProblemShapeILNS1_8OperatorE1ELi3EEENS1_10collective14CollectiveConvINS1_47MainloopSm100TmaUmmaWarpSpecializedImplicitGemmILS5_1ELi35ELi3ELi1ELi2EN4cute5tupleIJNSA_1CILi2EEENSC_ILi1EEESE_EEEEENSB_IJNSC_ILi128EEENSC_ILi64EEENSB_IJNSC_ILi32EEEEEEEEENS_6half_tESM_NSA_8TiledMMAINSA_8MMA_AtomIJNSA_26SM100_MMA_F16BF16_2x1SM_SSISM_SM_fLi128ELi64ELNSA_4UMMA5MajorE0ELSR_1ELNSQ_7ScaleInE0ELSS_0EEEEEENSA_6LayoutINSB_IJSE_SE_SE_EEENSB_IJNSC_ILi0EEESX_SX_EEEEENSB_IJNSA_10UnderscoreES10_S10_EEEEENS7_6detail27Sm100ImplicitGemmTileTraitsINSA_25SM100_TMA_2SM_LOAD_IM2COLENSA_14ComposedLayoutINSA_7SwizzleILi2ELi4ELi3EEENSA_18smem_ptr_flag_bitsILi16EEENSV_INSB_IJNSC_ILi8EEESJ_EEENSB_IJSJ_SE_EEEEEEEvEENS14_INSA_18SM100_TMA_2SM_LOADENS16_IS18_S1A_NSV_INSB_IJSJ_S1B_EEENSB_IJSE_SJ_EEEEEEEvEEEENS_8epilogue10collective18CollectiveEpilogueINS1O_23Sm100TmaWarpSpecializedILi3ELi2ELi16ELb1ELb0EEEJNSB_IJSI_SI_SK_EEENSB_IJNSV_ISI_SE_EENSV_INSB_IJNSC_ILi16EEESD_EEES1J_EEEEESM_NSB_IJNSB_IJllllEEESE_SX_EEESM_S20_NS1O_6fusion15FusionCallbacksIS1S_NS21_17LinearCombinationISM_fSM_fLNS_15FloatRoundStyleE2EEES1T_S1Y_JEEENSA_5SM1004TMEM4LOAD26SM100_TMEM_LOAD_32dp32b16xENSA_20SM90_TMA_LOAD_IM2COLENS16_INS17_ILi1ELi4ELi3EEES1A_NSV_INSB_IJS1B_S1V_EEENSB_IJS1V_SE_EEEEEEENSA_39AutoVectorizingCopyWithAssumedAlignmentILi128EEENSA_21SM90_TMA_STORE_IM2COLES2G_S2I_S2I_EEEvvEEEEvNT_6ParamsE,"",@"SHT_CUDA_INFO"
	.sectionflags	@""
	.align	4


	//----- nvinfo : EIATTR_CUDA_API_VERSION
	.align		4
        /*0000*/ 	.byte	0x04, 0x37
        /*0002*/ 	.short	(.L_31 - .L_30)
.L_30:
        /*0004*/ 	.word	0x00000082


	//----- nvinfo : EIATTR_KPARAM_INFO
	.align		4
.L_31:
        /*0008*/ 	.byte	0x04, 0x17
        /*000a*/ 	.short	(.L_33 - .L_32)
.L_32:
        /*000c*/ 	.word	0x00000000
        /*0010*/ 	.short	0x0000
        /*0012*/ 	.short	0x0000
        /*0014*/ 	.byte	0x00, 0xf0, 0x01, 0x24


	//----- nvinfo : EIATTR_AT_ENTRY_FRAGMENTS
	.align		4
.L_33:
        /*0018*/ 	.byte	0x04, 0x4f
        /*001a*/ 	.short	(.L_35 - .L_34)


	//   ....[0]....
.L_34:
        /*001c*/ 	.word	0x00000007


	//----- nvinfo : EIATTR_RESERVED_SMEM_USED
	.align		4
.L_35:
        /*0020*/ 	.byte	0x01, 0x41
	.zero		2


	//----- nvinfo : EIATTR_SPARSE_MMA_MASK
	.align		4
        /*0024*/ 	.byte	0x03, 0x50
        /*0026*/ 	.short	0x0000


	//----- nvinfo : EIATTR_TCGEN05_2CTA_USED
	.align		4
        /*0028*/ 	.byte	0x01, 0x52
	.zero		2


	//----- nvinfo : EIATTR_MAXREG_COUNT
	.align		4
        /*002c*/ 	.byte	0x03, 0x1b
        /*002e*/ 	.short	0x00ff


	//----- nvinfo : EIATTR_NUM_BARRIERS
	.align		4
        /*0030*/ 	.byte	0x02, 0x4c
        /*0032*/ 	.byte	0x07
	.zero		1


	//----- nvinfo : EIATTR_EXTERNS
	.align		4
        /*0034*/ 	.byte	0x04, 0x0f
        /*0036*/ 	.short	(.L_37 - .L_36)


	//   ....[0]....
	.align		4
.L_36:
        /*0038*/ 	.word	index@(__assertfail)


	//----- nvinfo : EIATTR_MERCURY_ISA_VERSION
	.align		4
.L_37:
        /*003c*/ 	.byte	0x03, 0x5f
        /*003e*/ 	.short	0x0101


	//----- nvinfo : EIATTR_INT_WARP_WIDE_INSTR_OFFSETS
	.align		4
        /*0040*/ 	.byte	0x04, 0x31
        /*0042*/ 	.short	(.L_39 - .L_38)


	//   ....[0]....
.L_38:
        /*0044*/ 	.word	0x00001040


	//   ....[1]....
        /*0048*/ 	.word	0x000010f0


	//   ....[2]....
        /*004c*/ 	.word	0x00005a70


	//   ....[3]....
        /*0050*/ 	.word	0x00005a90


	//   ....[4]....
        /*0054*/ 	.word	0x00005ac0


	//   ....[5]....
        /*0058*/ 	.word	0x000067e0


	//   ....[6]....
        /*005c*/ 	.word	0x00006940


	//   ....[7]....
        /*0060*/ 	.word	0x000069a0


	//   ....[8]....
        /*0064*/ 	.word	0x00006b40


	//   ....[9]....
        /*0068*/ 	.word	0x00006c20


	//   ....[10]....
        /*006c*/ 	.word	0x00006cb0


	//----- nvinfo : EIATTR_COOP_GROUP_MASK_REGIDS
	.align		4
.L_39:
        /*0070*/ 	.byte	0x04, 0x29
        /*0072*/ 	.short	(.L_41 - .L_40)


	//   ....[0]....
.L_40:
        /*0074*/ 	.word	0xffffffff


	//   ....[1]....
        /*0078*/ 	.word	0xffffffff


	//   ....[2]....
        /*007c*/ 	.word	0xffffffff


	//   ....[3]....
        /*0080*/ 	.word	0xffffffff


	//   ....[4]....
        /*0084*/ 	.word	0xffffffff


	//   ....[5]....
        /*0088*/ 	.word	0xffffffff


	//   ....[6]....
        /*008c*/ 	.word	0xffffffff


	//   ....[7]....
        /*0090*/ 	.word	0xffffffff


	//   ....[8]....
        /*0094*/ 	.word	0xffffffff


	//   ....[9]....
        /*0098*/ 	.word	0xffffffff


	//   ....[10]....
        /*009c*/ 	.word	0xffffffff


	//   ....[11]....
        /*00a0*/ 	.word	0xffffffff


	//   ....[12]....
        /*00a4*/ 	.word	0xffffffff


	//----- nvinfo : EIATTR_COOP_GROUP_INSTR_OFFSETS
	.align		4
.L_41:
        /*00a8*/ 	.byte	0x04, 0x28
        /*00aa*/ 	.short	(.L_43 - .L_42)


	//   ....[0]....
.L_42:
        /*00ac*/ 	.word	0x000000d0


	//   ....[1]....
        /*00b0*/ 	.word	0x00000540


	//   ....[2]....
        /*00b4*/ 	.word	0x00000af0


	//   ....[3]....
        /*00b8*/ 	.word	0x00000c70


	//   ....[4]....
        /*00bc*/ 	.word	0x00000d70


	//   ....[5]....
        /*00c0*/ 	.word	0x00000ec0


	//   ....[6]....
        /*00c4*/ 	.word	0x00001160


	//   ....[7]....
        /*00c8*/ 	.word	0x00002a90


	//   ....[8]....
        /*00cc*/ 	.word	0x00004a40


	//   ....[9]....
        /*00d0*/ 	.word	0x00004f10


	//   ....[10]....
        /*00d4*/ 	.word	0x00004f40


	//   ....[11]....
        /*00d8*/ 	.word	0x00005980


	//   ....[12]....
        /*00dc*/ 	.word	0x00005b90


	//----- nvinfo : EIATTR_VRC_CTA_INIT_COUNT
	.align		4
.L_43:
        /*00e0*/ 	.byte	0x02, 0x4a
        /*00e2*/ 	.byte	0x80
	.zero		1


	//----- nvinfo : EIATTR_SYSCALL_OFFSETS
	.align		4
        /*00e4*/ 	.byte	0x04, 0x46
        /*00e6*/ 	.short	(.L_45 - .L_44)


	//   ....[0]....
.L_44:
        /*00e8*/ 	.word	0x00007910


	//   ....[1]....
        /*00ec*/ 	.word	0x00007a00


	//   ....[2]....
        /*00f0*/ 	.word	0x000083c0


	//   ....[3]....
        /*00f4*/ 	.word	0x00008d90


	//----- nvinfo : EIATTR_MBARRIER_INSTR_OFFSETS
	.align		4
.L_45:
        /*00f8*/ 	.byte	0x04, 0x39
        /*00fa*/ 	.short	(.L_47 - .L_46)


	//   ....[0]....
.L_46:
        /*00fc*/ 	.word	0x00000670
        /*0100*/ 	.word	0x000000ff
        /*0104*/ 	.word	0x00000000
        /*0108*/ 	.short	0x0100
        /*010a*/ 	.byte	0x04
	.zero		1


	//   ....[1]....
        /*010c*/ 	.word	0x00000680
        /*0110*/ 	.word	0x000000ff
        /*0114*/ 	.word	0x00000118
        /*0118*/ 	.short	0x0100
        /*011a*/ 	.byte	0x04
	.zero		1


	//   ....[2]....
        /*011c*/ 	.word	0x00000690
        /*0120*/ 	.word	0x000000ff
        /*0124*/ 	.word	0x00000008
        /*0128*/ 	.short	0x0100
        /*012a*/ 	.byte	0x04
	.zero		1


	//   ....[3]....
        /*012c*/ 	.word	0x000006a0
        /*0130*/ 	.word	0x000000ff
        /*0134*/ 	.word	0x00000120
        /*0138*/ 	.short	0x0100
        /*013a*/ 	.byte	0x04
	.zero		1


	//   ....[4]....
        /*013c*/ 	.word	0x000006b0
        /*0140*/ 	.word	0x000000ff
        /*0144*/ 	.word	0x00000010
        /*0148*/ 	.short	0x0100
        /*014a*/ 	.byte	0x04
	.zero		1


	//   ....[5]....
        /*014c*/ 	.word	0x000006c0
        /*0150*/ 	.word	0x000000ff
        /*0154*/ 	.word	0x00000128
        /*0158*/ 	.short	0x0100
        /*015a*/ 	.byte	0x04
	.zero		1


	//   ....[6]....
        /*015c*/ 	.word	0x000006d0
        /*0160*/ 	.word	0x000000ff
        /*0164*/ 	.word	0x00000018
        /*0168*/ 	.short	0x0100
        /*016a*/ 	.byte	0x04
	.zero		1


	//   ....[7]....
        /*016c*/ 	.word	0x000006e0
        /*0170*/ 	.word	0x000000ff
        /*0174*/ 	.word	0x00000130
        /*0178*/ 	.short	0x0100
        /*017a*/ 	.byte	0x04
	.zero		1


	//   ....[8]....
        /*017c*/ 	.word	0x000006f0
        /*0180*/ 	.word	0x000000ff
        /*0184*/ 	.word	0x00000020
        /*0188*/ 	.short	0x0100
        /*018a*/ 	.byte	0x04
	.zero		1


	//   ....[9]....
        /*018c*/ 	.word	0x00000700
        /*0190*/ 	.word	0x000000ff
        /*0194*/ 	.word	0x00000138
        /*0198*/ 	.short	0x0100
        /*019a*/ 	.byte	0x04
	.zero		1


	//   ....[10]....
        /*019c*/ 	.word	0x00000710
        /*01a0*/ 	.word	0x000000ff
        /*01a4*/ 	.word	0x00000028
        /*01a8*/ 	.short	0x0100
        /*01aa*/ 	.byte	0x04
	.zero		1


	//   ....[11]....
        /*01ac*/ 	.word	0x00000720
        /*01b0*/ 	.word	0x000000ff
        /*01b4*/ 	.word	0x00000140
        /*01b8*/ 	.short	0x0100
        /*01ba*/ 	.byte	0x04
	.zero		1


	//   ....[12]....
        /*01bc*/ 	.word	0x00000730
        /*01c0*/ 	.word	0x000000ff
        /*01c4*/ 	.word	0x00000030
        /*01c8*/ 	.short	0x0100
        /*01ca*/ 	.byte	0x04
	.zero		1


	//   ....[13]....
        /*01cc*/ 	.word	0x00000740
        /*01d0*/ 	.word	0x000000ff
        /*01d4*/ 	.word	0x00000148
        /*01d8*/ 	.short	0x0100
        /*01da*/ 	.byte	0x04
	.zero		1


	//   ....[14]....
        /*01dc*/ 	.word	0x00000750
        /*01e0*/ 	.word	0x000000ff
        /*01e4*/ 	.word	0x00000038
        /*01e8*/ 	.short	0x0100
        /*01ea*/ 	.byte	0x04
	.zero		1


	//   ....[15]....
        /*01ec*/ 	.word	0x00000760
        /*01f0*/ 	.word	0x000000ff
        /*01f4*/ 	.word	0x00000150
        /*01f8*/ 	.short	0x0100
        /*01fa*/ 	.byte	0x04
	.zero		1


	//   ....[16]....
        /*01fc*/ 	.word	0x00000770
        /*0200*/ 	.word	0x000000ff
        /*0204*/ 	.word	0x00000040
        /*0208*/ 	.short	0x0100
        /*020a*/ 	.byte	0x04
	.zero		1


	//   ....[17]....
        /*020c*/ 	.word	0x00000780
        /*0210*/ 	.word	0x000000ff
        /*0214*/ 	.word	0x00000158
        /*0218*/ 	.short	0x0100
        /*021a*/ 	.byte	0x04
	.zero		1


	//   ....[18]....
        /*021c*/ 	.word	0x00000790
        /*0220*/ 	.word	0x000000ff
        /*0224*/ 	.word	0x00000048
        /*0228*/ 	.short	0x0100
        /*022a*/ 	.byte	0x04
	.zero		1


	//   ....[19]....
        /*022c*/ 	.word	0x000007a0
        /*0230*/ 	.word	0x000000ff
        /*0234*/ 	.word	0x00000160
        /*0238*/ 	.short	0x0100
        /*023a*/ 	.byte	0x04
	.zero		1


	//   ....[20]....
        /*023c*/ 	.word	0x000007b0
        /*0240*/ 	.word	0x000000ff
        /*0244*/ 	.word	0x00000050
        /*0248*/ 	.short	0x0100
        /*024a*/ 	.byte	0x04
	.zero		1


	//   ....[21]....
        /*024c*/ 	.word	0x000007c0
        /*0250*/ 	.word	0x000000ff
        /*0254*/ 	.word	0x00000168
        /*0258*/ 	.short	0x0100
        /*025a*/ 	.byte	0x04
	.zero		1


	//   ....[22]....
        /*025c*/ 	.word	0x000007d0
        /*0260*/ 	.word	0x000000ff
        /*0264*/ 	.word	0x00000058
        /*0268*/ 	.short	0x0100
        /*026a*/ 	.byte	0x04
	.zero		1


	//   ....[23]....
        /*026c*/ 	.word	0x000007e0
        /*0270*/ 	.word	0x000000ff
        /*0274*/ 	.word	0x00000170
        /*0278*/ 	.short	0x0100
        /*027a*/ 	.byte	0x04
	.zero		1


	//   ....[24]....
        /*027c*/ 	.word	0x000007f0
        /*0280*/ 	.word	0x000000ff
        /*0284*/ 	.word	0x00000060
        /*0288*/ 	.short	0x0100
        /*028a*/ 	.byte	0x04
	.zero		1


	//   ....[25]....
        /*028c*/ 	.word	0x00000800
        /*0290*/ 	.word	0x000000ff
        /*0294*/ 	.word	0x00000178
        /*0298*/ 	.short	0x0100
        /*029a*/ 	.byte	0x04
	.zero		1


	//   ....[26]....
        /*029c*/ 	.word	0x00000810
        /*02a0*/ 	.word	0x000000ff
        /*02a4*/ 	.word	0x00000068
        /*02a8*/ 	.short	0x0100
        /*02aa*/ 	.byte	0x04
	.zero		1


	//   ....[27]....
        /*02ac*/ 	.word	0x00000820
        /*02b0*/ 	.word	0x000000ff
        /*02b4*/ 	.word	0x00000180
        /*02b8*/ 	.short	0x0100
        /*02ba*/ 	.byte	0x04
	.zero		1


	//   ....[28]....
        /*02bc*/ 	.word	0x00000830
        /*02c0*/ 	.word	0x000000ff
        /*02c4*/ 	.word	0x00000070
        /*02c8*/ 	.short	0x0100
        /*02ca*/ 	.byte	0x04
	.zero		1


	//   ....[29]....
        /*02cc*/ 	.word	0x00000840
        /*02d0*/ 	.word	0x000000ff
        /*02d4*/ 	.word	0x00000188
        /*02d8*/ 	.short	0x0100
        /*02da*/ 	.byte	0x04
	.zero		1


	//   ....[30]....
        /*02dc*/ 	.word	0x00000850
        /*02e0*/ 	.word	0x000000ff
        /*02e4*/ 	.word	0x00000078
        /*02e8*/ 	.short	0x0100
        /*02ea*/ 	.byte	0x04
	.zero		1


	//   ....[31]....
        /*02ec*/ 	.word	0x00000860
        /*02f0*/ 	.word	0x000000ff
        /*02f4*/ 	.word	0x00000190
        /*02f8*/ 	.short	0x0100
        /*02fa*/ 	.byte	0x04
	.zero		1


	//   ....[32]....
        /*02fc*/ 	.word	0x00000870
        /*0300*/ 	.word	0x000000ff
        /*0304*/ 	.word	0x00000080
        /*0308*/ 	.short	0x0100
        /*030a*/ 	.byte	0x04
	.zero		1


	//   ....[33]....
        /*030c*/ 	.word	0x00000880
        /*0310*/ 	.word	0x000000ff
        /*0314*/ 	.word	0x00000198
        /*0318*/ 	.short	0x0100
        /*031a*/ 	.byte	0x04
	.zero		1


	//   ....[34]....
        /*031c*/ 	.word	0x00000890
        /*0320*/ 	.word	0x000000ff
        /*0324*/ 	.word	0x00000088
        /*0328*/ 	.short	0x0100
        /*032a*/ 	.byte	0x04
	.zero		1


	//   ....[35]....
        /*032c*/ 	.word	0x000008a0
        /*0330*/ 	.word	0x000000ff
        /*0334*/ 	.word	0x000001a0
        /*0338*/ 	.short	0x0100
        /*033a*/ 	.byte	0x04
	.zero		1


	//   ....[36]....
        /*033c*/ 	.word	0x000008b0
        /*0340*/ 	.word	0x000000ff
        /*0344*/ 	.word	0x00000090
        /*0348*/ 	.short	0x0100
        /*034a*/ 	.byte	0x04
	.zero		1


	//   ....[37]....
        /*034c*/ 	.word	0x000008c0
        /*0350*/ 	.word	0x000000ff
        /*0354*/ 	.word	0x000001a8
        /*0358*/ 	.short	0x0100
        /*035a*/ 	.byte	0x04
	.zero		1


	//   ....[38]....
        /*035c*/ 	.word	0x000008d0
        /*0360*/ 	.word	0x000000ff
        /*0364*/ 	.word	0x00000098
        /*0368*/ 	.short	0x0100
        /*036a*/ 	.byte	0x04
	.zero		1


	//   ....[39]....
        /*036c*/ 	.word	0x000008e0
        /*0370*/ 	.word	0x000000ff
        /*0374*/ 	.word	0x000001b0
        /*0378*/ 	.short	0x0100
        /*037a*/ 	.byte	0x04
	.zero		1


	//   ....[40]....
        /*037c*/ 	.word	0x000008f0
        /*0380*/ 	.word	0x000000ff
        /*0384*/ 	.word	0x000000a0
        /*0388*/ 	.short	0x0100
        /*038a*/ 	.byte	0x04
	.zero		1


	//   ....[41]....
        /*038c*/ 	.word	0x00000900
        /*0390*/ 	.word	0x000000ff
        /*0394*/ 	.word	0x000001b8
        /*0398*/ 	.short	0x0100
        /*039a*/ 	.byte	0x04
	.zero		1


	//   ....[42]....
        /*039c*/ 	.word	0x00000910
        /*03a0*/ 	.word	0x000000ff
        /*03a4*/ 	.word	0x000000a8
        /*03a8*/ 	.short	0x0100
        /*03aa*/ 	.byte	0x04
	.zero		1


	//   ....[43]....
        /*03ac*/ 	.word	0x00000920
        /*03b0*/ 	.word	0x000000ff
        /*03b4*/ 	.word	0x000001c0
        /*03b8*/ 	.short	0x0100
        /*03ba*/ 	.byte	0x04
	.zero		1


	//   ....[44]....
        /*03bc*/ 	.word	0x00000930
        /*03c0*/ 	.word	0x000000ff
        /*03c4*/ 	.word	0x000000b0
        /*03c8*/ 	.short	0x0100
        /*03ca*/ 	.byte	0x04
	.zero		1


	//   ....[45]....
        /*03cc*/ 	.word	0x00000940
        /*03d0*/ 	.word	0x000000ff
        /*03d4*/ 	.word	0x000001c8
        /*03d8*/ 	.short	0x0100
        /*03da*/ 	.byte	0x04
	.zero		1


	//   ....[46]....
        /*03dc*/ 	.word	0x00000950
        /*03e0*/ 	.word	0x000000ff
        /*03e4*/ 	.word	0x000000b8
        /*03e8*/ 	.short	0x0100
        /*03ea*/ 	.byte	0x04
	.zero		1


	//   ....[47]....
        /*03ec*/ 	.word	0x00000960
        /*03f0*/ 	.word	0x000000ff
        /*03f4*/ 	.word	0x000001d0
        /*03f8*/ 	.short	0x0100
        /*03fa*/ 	.byte	0x04
	.zero		1


	//   ....[48]....
        /*03fc*/ 	.word	0x00000970
        /*0400*/ 	.word	0x000000ff
        /*0404*/ 	.word	0x000000c0
        /*0408*/ 	.short	0x0100
        /*040a*/ 	.byte	0x04
	.zero		1


	//   ....[49]....
        /*040c*/ 	.word	0x00000980
        /*0410*/ 	.word	0x000000ff
        /*0414*/ 	.word	0x000001d8
        /*0418*/ 	.short	0x0100
        /*041a*/ 	.byte	0x04
	.zero		1


	//   ....[50]....
        /*041c*/ 	.word	0x00000990
        /*0420*/ 	.word	0x000000ff
        /*0424*/ 	.word	0x000000c8
        /*0428*/ 	.short	0x0100
        /*042a*/ 	.byte	0x04
	.zero		1


	//   ....[51]....
        /*042c*/ 	.word	0x000009a0
        /*0430*/ 	.word	0x000000ff
        /*0434*/ 	.word	0x000001e0
        /*0438*/ 	.short	0x0100
        /*043a*/ 	.byte	0x04
	.zero		1


	//   ....[52]....
        /*043c*/ 	.word	0x000009b0
        /*0440*/ 	.word	0x000000ff
        /*0444*/ 	.word	0x000000d0
        /*0448*/ 	.short	0x0100
        /*044a*/ 	.byte	0x04
	.zero		1


	//   ....[53]....
        /*044c*/ 	.word	0x000009c0
        /*0450*/ 	.word	0x000000ff
        /*0454*/ 	.word	0x000001e8
        /*0458*/ 	.short	0x0100
        /*045a*/ 	.byte	0x04
	.zero		1


	//   ....[54]....
        /*045c*/ 	.word	0x000009d0
        /*0460*/ 	.word	0x000000ff
        /*0464*/ 	.word	0x000000d8
        /*0468*/ 	.short	0x0100
        /*046a*/ 	.byte	0x04
	.zero		1


	//   ....[55]....
        /*046c*/ 	.word	0x000009e0
        /*0470*/ 	.word	0x000000ff
        /*0474*/ 	.word	0x000001f0
        /*0478*/ 	.short	0x0100
        /*047a*/ 	.byte	0x04
	.zero		1


	//   ....[56]....
        /*047c*/ 	.word	0x000009f0
        /*0480*/ 	.word	0x000000ff
        /*0484*/ 	.word	0x000000e0
        /*0488*/ 	.short	0x0100
        /*048a*/ 	.byte	0x04
	.zero		1


	//   ....[57]....
        /*048c*/ 	.word	0x00000a00
        /*0490*/ 	.word	0x000000ff
        /*0494*/ 	.word	0x000001f8
        /*0498*/ 	.short	0x0100
        /*049a*/ 	.byte	0x04
	.zero		1


	//   ....[58]....
        /*049c*/ 	.word	0x00000a10
        /*04a0*/ 	.word	0x000000ff
        /*04a4*/ 	.word	0x000000e8
        /*04a8*/ 	.short	0x0100
        /*04aa*/ 	.byte	0x04
	.zero		1


	//   ....[59]....
        /*04ac*/ 	.word	0x00000a20
        /*04b0*/ 	.word	0x000000ff
        /*04b4*/ 	.word	0x00000200
        /*04b8*/ 	.short	0x0100
        /*04ba*/ 	.byte	0x04
	.zero		1


	//   ....[60]....
        /*04bc*/ 	.word	0x00000a30
        /*04c0*/ 	.word	0x000000ff
        /*04c4*/ 	.word	0x000000f0
        /*04c8*/ 	.short	0x0100
        /*04ca*/ 	.byte	0x04
	.zero		1


	//   ....[61]....
        /*04cc*/ 	.word	0x00000a40
        /*04d0*/ 	.word	0x000000ff
        /*04d4*/ 	.word	0x00000208
        /*04d8*/ 	.short	0x0100
        /*04da*/ 	.byte	0x04
	.zero		1


	//   ....[62]....
        /*04dc*/ 	.word	0x00000a50
        /*04e0*/ 	.word	0x000000ff
        /*04e4*/ 	.word	0x000000f8
        /*04e8*/ 	.short	0x0100
        /*04ea*/ 	.byte	0x04
	.zero		1


	//   ....[63]....
        /*04ec*/ 	.word	0x00000a60
        /*04f0*/ 	.word	0x000000ff
        /*04f4*/ 	.word	0x00000210
        /*04f8*/ 	.short	0x0100
        /*04fa*/ 	.byte	0x04
	.zero		1


	//   ....[64]....
        /*04fc*/ 	.word	0x00000a70
        /*0500*/ 	.word	0x000000ff
        /*0504*/ 	.word	0x00000100
        /*0508*/ 	.short	0x0100
        /*050a*/ 	.byte	0x04
	.zero		1


	//   ....[65]....
        /*050c*/ 	.word	0x00000a80
        /*0510*/ 	.word	0x000000ff
        /*0514*/ 	.word	0x00000218
        /*0518*/ 	.short	0x0100
        /*051a*/ 	.byte	0x04
	.zero		1


	//   ....[66]....
        /*051c*/ 	.word	0x00000a90
        /*0520*/ 	.word	0x000000ff
        /*0524*/ 	.word	0x00000108
        /*0528*/ 	.short	0x0100
        /*052a*/ 	.byte	0x04
	.zero		1


	//   ....[67]....
        /*052c*/ 	.word	0x00000aa0
        /*0530*/ 	.word	0x000000ff
        /*0534*/ 	.word	0x00000220
        /*0538*/ 	.short	0x0100
        /*053a*/ 	.byte	0x04
	.zero		1


	//   ....[68]....
        /*053c*/ 	.word	0x00000ab0
        /*0540*/ 	.word	0x000000ff
        /*0544*/ 	.word	0x00000110
        /*0548*/ 	.short	0x0100
        /*054a*/ 	.byte	0x04
	.zero		1


	//   ....[69]....
        /*054c*/ 	.word	0x00000ac0
        /*0550*/ 	.word	0x000000ff
        /*0554*/ 	.word	0x00000228
        /*0558*/ 	.short	0x0100
        /*055a*/ 	.byte	0x04
	.zero		1


	//   ....[70]....
        /*055c*/ 	.word	0x00000c00
        /*0560*/ 	.word	0x000000ff
        /*0564*/ 	.word	0x00000230
        /*0568*/ 	.short	0x0100
        /*056a*/ 	.byte	0x04
	.zero		1


	//   ....[71]....
        /*056c*/ 	.word	0x00000c10
        /*0570*/ 	.word	0x000000ff
        /*0574*/ 	.word	0x00000248
        /*0578*/ 	.short	0x0100
        /*057a*/ 	.byte	0x04
	.zero		1


	//   ....[72]....
        /*057c*/ 	.word	0x00000c20
        /*0580*/ 	.word	0x000000ff
        /*0584*/ 	.word	0x00000238
        /*0588*/ 	.short	0x0100
        /*058a*/ 	.byte	0x04
	.zero		1


	//   ....[73]....
        /*058c*/ 	.word	0x00000c30
        /*0590*/ 	.word	0x000000ff
        /*0594*/ 	.word	0x00000250
        /*0598*/ 	.short	0x0100
        /*059a*/ 	.byte	0x04
	.zero		1


	//   ....[74]....
        /*059c*/ 	.word	0x00000c40
        /*05a0*/ 	.word	0x000000ff
        /*05a4*/ 	.word	0x00000240
        /*05a8*/ 	.short	0x0100
        /*05aa*/ 	.byte	0x04
	.zero		1


	//   ....[75]....
        /*05ac*/ 	.word	0x00000c50
        /*05b0*/ 	.word	0x000000ff
        /*05b4*/ 	.word	0x00000258
        /*05b8*/ 	.short	0x0100
        /*05ba*/ 	.byte	0x04
	.zero		1


	//   ....[76]....
        /*05bc*/ 	.word	0x00000d40
        /*05c0*/ 	.word	0x000000ff
        /*05c4*/ 	.word	0x00000260
        /*05c8*/ 	.short	0x0100
        /*05ca*/ 	.byte	0x04
	.zero		1


	//   ....[77]....
        /*05cc*/ 	.word	0x00000d50
        /*05d0*/ 	.word	0x000000ff
        /*05d4*/ 	.word	0x00000268
        /*05d8*/ 	.short	0x0100
        /*05da*/ 	.byte	0x04
	.zero		1


	//   ....[78]....
        /*05dc*/ 	.word	0x00000e90
        /*05e0*/ 	.word	0x000000ff
        /*05e4*/ 	.word	0x00000270
        /*05e8*/ 	.short	0x0100
        /*05ea*/ 	.byte	0x06
	.zero		1


	//   ....[79]....
        /*05ec*/ 	.word	0x00000ea0
        /*05f0*/ 	.word	0x000000ff
        /*05f4*/ 	.word	0x00000278
        /*05f8*/ 	.short	0x0100
        /*05fa*/ 	.byte	0x06
	.zero		1


	//   ....[80]....
        /*05fc*/ 	.word	0x00000fe0
        /*0600*/ 	.word	0x000000ff
        /*0604*/ 	.word	0x00000280
        /*0608*/ 	.short	0x0100
        /*060a*/ 	.byte	0x04
	.zero		1


	//   ....[81]....
        /*060c*/ 	.word	0x00000ff0
        /*0610*/ 	.word	0x000000ff
        /*0614*/ 	.word	0x00000290
        /*0618*/ 	.short	0x0100
        /*061a*/ 	.byte	0x04
	.zero		1


	//   ....[82]....
        /*061c*/ 	.word	0x00001000
        /*0620*/ 	.word	0x000000ff
        /*0624*/ 	.word	0x00000288
        /*0628*/ 	.short	0x0100
        /*062a*/ 	.byte	0x04
	.zero		1


	//   ....[83]....
        /*062c*/ 	.word	0x00001010
        /*0630*/ 	.word	0x000000ff
        /*0634*/ 	.word	0x00000298
        /*0638*/ 	.short	0x0100
        /*063a*/ 	.byte	0x04
	.zero		1


	//   ....[84]....
        /*063c*/ 	.word	0x00001110
        /*0640*/ 	.word	0x000000ff
        /*0644*/ 	.word	0x000002a0
        /*0648*/ 	.short	0x0100
        /*064a*/ 	.byte	0x06
	.zero		1


	//   ....[85]....
        /*064c*/ 	.word	0x00001c70
        /*0650*/ 	.word	0x000000ff
        /*0654*/ 	.word	0x00000118
        /*0658*/ 	.short	0x010a
        /*065a*/ 	.byte	0x04
	.zero		1


	//   ....[86]....
        /*065c*/ 	.word	0x00001fc0
        /*0660*/ 	.word	0x000000ff
        /*0664*/ 	.word	0x00000118
        /*0668*/ 	.short	0x010a
        /*066a*/ 	.byte	0x09
	.zero		1


	//   ....[87]....
        /*066c*/ 	.word	0x00002170
        /*0670*/ 	.word	0x000000ff
        /*0674*/ 	.word	0x00000118
        /*0678*/ 	.short	0x010a
        /*067a*/ 	.byte	0x08
	.zero		1


	//   ....[88]....
        /*067c*/ 	.word	0x000023a0
        /*0680*/ 	.word	0x000000ff
        /*0684*/ 	.word	0x00000268
        /*0688*/ 	.short	0x0101
        /*068a*/ 	.byte	0x1e
	.zero		1


	//   ....[89]....
        /*068c*/ 	.word	0x000023d0
        /*0690*/ 	.word	0x000000ff
        /*0694*/ 	.word	0x00000118
        /*0698*/ 	.short	0x010a
        /*069a*/ 	.byte	0x04
	.zero		1


	//   ....[90]....
        /*069c*/ 	.word	0x000026b0
        /*06a0*/ 	.word	0x000000ff
        /*06a4*/ 	.word	0x00000118
        /*06a8*/ 	.short	0x010a
        /*06aa*/ 	.byte	0x09
	.zero		1


	//   ....[91]....
        /*06ac*/ 	.word	0x00002860
        /*06b0*/ 	.word	0x000000ff
        /*06b4*/ 	.word	0x00000118
        /*06b8*/ 	.short	0x010a
        /*06ba*/ 	.byte	0x08
	.zero		1


	//   ....[92]....
        /*06bc*/ 	.word	0x00002aa0
        /*06c0*/ 	.word	0x000000ff
        /*06c4*/ 	.word	0x00000270
        /*06c8*/ 	.short	0x010a
        /*06ca*/ 	.byte	0x1e
	.zero		1


	//   ....[93]....
        /*06cc*/ 	.word	0x00002b60
        /*06d0*/ 	.word	0x000000ff
        /*06d4*/ 	.word	0x00000000
        /*06d8*/ 	.short	0x0101
        /*06da*/ 	.byte	0x04
	.zero		1


	//   ....[94]....
        /*06dc*/ 	.word	0x00003160
        /*06e0*/ 	.word	0x000000ff
        /*06e4*/ 	.word	0x00000000
        /*06e8*/ 	.short	0x010a
        /*06ea*/ 	.byte	0x04
	.zero		1


	//   ....[95]....
        /*06ec*/ 	.word	0x00003200
        /*06f0*/ 	.word	0x000000ff
        /*06f4*/ 	.word	0x00000000
        /*06f8*/ 	.short	0x010a
        /*06fa*/ 	.byte	0x05
	.zero		1


	//   ....[96]....
        /*06fc*/ 	.word	0x000032a0
        /*0700*/ 	.word	0x000000ff
        /*0704*/ 	.word	0x00000000
        /*0708*/ 	.short	0x010a
        /*070a*/ 	.byte	0x05
	.zero		1


	//   ....[97]....
        /*070c*/ 	.word	0x00003340
        /*0710*/ 	.word	0x000000ff
        /*0714*/ 	.word	0x00000000
        /*0718*/ 	.short	0x010a
        /*071a*/ 	.byte	0x05
	.zero		1


	//   ....[98]....
        /*071c*/ 	.word	0x000033e0
        /*0720*/ 	.word	0x000000ff
        /*0724*/ 	.word	0x00000000
        /*0728*/ 	.short	0x010a
        /*072a*/ 	.byte	0x05
	.zero		1


	//   ....[99]....
        /*072c*/ 	.word	0x00003480
        /*0730*/ 	.word	0x000000ff
        /*0734*/ 	.word	0x00000000
        /*0738*/ 	.short	0x010a
        /*073a*/ 	.byte	0x05
	.zero		1


	//   ....[100]....
        /*073c*/ 	.word	0x00003520
        /*0740*/ 	.word	0x000000ff
        /*0744*/ 	.word	0x00000000
        /*0748*/ 	.short	0x010a
        /*074a*/ 	.byte	0x05
	.zero		1


	//   ....[101]....
        /*074c*/ 	.word	0x000035c0
        /*0750*/ 	.word	0x000000ff
        /*0754*/ 	.word	0x00000000
        /*0758*/ 	.short	0x010a
        /*075a*/ 	.byte	0x05
	.zero		1


	//   ....[102]....
        /*075c*/ 	.word	0x00003660
        /*0760*/ 	.word	0x000000ff
        /*0764*/ 	.word	0x00000000
        /*0768*/ 	.short	0x010a
        /*076a*/ 	.byte	0x05
	.zero		1


	//   ....[103]....
        /*076c*/ 	.word	0x00003700
        /*0770*/ 	.word	0x000000ff
        /*0774*/ 	.word	0x00000000
        /*0778*/ 	.short	0x010a
        /*077a*/ 	.byte	0x05
	.zero		1


	//   ....[104]....
        /*077c*/ 	.word	0x000037a0
        /*0780*/ 	.word	0x000000ff
        /*0784*/ 	.word	0x00000000
        /*0788*/ 	.short	0x010a
        /*078a*/ 	.byte	0x05
	.zero		1


	//   ....[105]....
        /*078c*/ 	.word	0x00003840
        /*0790*/ 	.word	0x000000ff
        /*0794*/ 	.word	0x00000000
        /*0798*/ 	.short	0x010a
        /*079a*/ 	.byte	0x05
	.zero		1


	//   ....[106]....
        /*079c*/ 	.word	0x000038e0
        /*07a0*/ 	.word	0x000000ff
        /*07a4*/ 	.word	0x00000000
        /*07a8*/ 	.short	0x010a
        /*07aa*/ 	.byte	0x05
	.zero		1


	//   ....[107]....
        /*07ac*/ 	.word	0x00003980
        /*07b0*/ 	.word	0x000000ff
        /*07b4*/ 	.word	0x00000000
        /*07b8*/ 	.short	0x010a
        /*07ba*/ 	.byte	0x05
	.zero		1


	//   ....[108]....
        /*07bc*/ 	.word	0x00003a20
        /*07c0*/ 	.word	0x000000ff
        /*07c4*/ 	.word	0x00000000
        /*07c8*/ 	.short	0x010a
        /*07ca*/ 	.byte	0x05
	.zero		1


	//   ....[109]....
        /*07cc*/ 	.word	0x00003ac0
        /*07d0*/ 	.word	0x000000ff
        /*07d4*/ 	.word	0x00000000
        /*07d8*/ 	.short	0x010a
        /*07da*/ 	.byte	0x05
	.zero		1


	//   ....[110]....
        /*07dc*/ 	.word	0x00003b60
        /*07e0*/ 	.word	0x000000ff
        /*07e4*/ 	.word	0x00000000
        /*07e8*/ 	.short	0x010a
        /*07ea*/ 	.byte	0x05
	.zero		1


	//   ....[111]....
        /*07ec*/ 	.word	0x00003c00
        /*07f0*/ 	.word	0x000000ff
        /*07f4*/ 	.word	0x00000000
        /*07f8*/ 	.short	0x010a
        /*07fa*/ 	.byte	0x05
	.zero		1


	//   ....[112]....
        /*07fc*/ 	.word	0x00003ca0
        /*0800*/ 	.word	0x000000ff
        /*0804*/ 	.word	0x00000000
        /*0808*/ 	.short	0x010a
        /*080a*/ 	.byte	0x05
	.zero		1


	//   ....[113]....
        /*080c*/ 	.word	0x00003d40
        /*0810*/ 	.word	0x000000ff
        /*0814*/ 	.word	0x00000000
        /*0818*/ 	.short	0x010a
        /*081a*/ 	.byte	0x05
	.zero		1


	//   ....[114]....
        /*081c*/ 	.word	0x00003de0
        /*0820*/ 	.word	0x000000ff
        /*0824*/ 	.word	0x00000000
        /*0828*/ 	.short	0x010a
        /*082a*/ 	.byte	0x05
	.zero		1


	//   ....[115]....
        /*082c*/ 	.word	0x00003e80
        /*0830*/ 	.word	0x000000ff
        /*0834*/ 	.word	0x00000000
        /*0838*/ 	.short	0x010a
        /*083a*/ 	.byte	0x05
	.zero		1


	//   ....[116]....
        /*083c*/ 	.word	0x00003f20
        /*0840*/ 	.word	0x000000ff
        /*0844*/ 	.word	0x00000000
        /*0848*/ 	.short	0x010a
        /*084a*/ 	.byte	0x05
	.zero		1


	//   ....[117]....
        /*084c*/ 	.word	0x00003fc0
        /*0850*/ 	.word	0x000000ff
        /*0854*/ 	.word	0x00000000
        /*0858*/ 	.short	0x010a
        /*085a*/ 	.byte	0x05
	.zero		1


	//   ....[118]....
        /*085c*/ 	.word	0x00004060
        /*0860*/ 	.word	0x000000ff
        /*0864*/ 	.word	0x00000000
        /*0868*/ 	.short	0x010a
        /*086a*/ 	.byte	0x05
	.zero		1


	//   ....[119]....
        /*086c*/ 	.word	0x00004100
        /*0870*/ 	.word	0x000000ff
        /*0874*/ 	.word	0x00000000
        /*0878*/ 	.short	0x010a
        /*087a*/ 	.byte	0x05
	.zero		1


	//   ....[120]....
        /*087c*/ 	.word	0x000041a0
        /*0880*/ 	.word	0x000000ff
        /*0884*/ 	.word	0x00000000
        /*0888*/ 	.short	0x010a
        /*088a*/ 	.byte	0x05
	.zero		1


	//   ....[121]....
        /*088c*/ 	.word	0x00004240
        /*0890*/ 	.word	0x000000ff
        /*0894*/ 	.word	0x00000000
        /*0898*/ 	.short	0x010a
        /*089a*/ 	.byte	0x05
	.zero		1


	//   ....[122]....
        /*089c*/ 	.word	0x000042e0
        /*08a0*/ 	.word	0x000000ff
        /*08a4*/ 	.word	0x00000000
        /*08a8*/ 	.short	0x010a
        /*08aa*/ 	.byte	0x05
	.zero		1


	//   ....[123]....
        /*08ac*/ 	.word	0x00004380
        /*08b0*/ 	.word	0x000000ff
        /*08b4*/ 	.word	0x00000000
        /*08b8*/ 	.short	0x010a
        /*08ba*/ 	.byte	0x05
	.zero		1


	//   ....[124]....
        /*08bc*/ 	.word	0x00004420
        /*08c0*/ 	.word	0x000000ff
        /*08c4*/ 	.word	0x00000000
        /*08c8*/ 	.short	0x010a
        /*08ca*/ 	.byte	0x05
	.zero		1


	//   ....[125]....
        /*08cc*/ 	.word	0x000044c0
        /*08d0*/ 	.word	0x000000ff
        /*08d4*/ 	.word	0x00000000
        /*08d8*/ 	.short	0x010a
        /*08da*/ 	.byte	0x05
	.zero		1


	//   ....[126]....
        /*08dc*/ 	.word	0x00004560
        /*08e0*/ 	.word	0x000000ff
        /*08e4*/ 	.word	0x00000000
        /*08e8*/ 	.short	0x010a
        /*08ea*/ 	.byte	0x05
	.zero		1


	//   ....[127]....
        /*08ec*/ 	.word	0x00004600
        /*08f0*/ 	.word	0x000000ff
        /*08f4*/ 	.word	0x00000000
        /*08f8*/ 	.short	0x010a
        /*08fa*/ 	.byte	0x05
	.zero		1


	//   ....[128]....
        /*08fc*/ 	.word	0x000046b0
        /*0900*/ 	.word	0x00000000
        /*0904*/ 	.word	0x00000000
        /*0908*/ 	.short	0x010a
        /*090a*/ 	.byte	0xff
	.zero		1


	//   ....[129]....
        /*090c*/ 	.word	0x00004800
        /*0910*/ 	.word	0x000000ff
        /*0914*/ 	.word	0x00000278
        /*0918*/ 	.short	0x010a
        /*091a*/ 	.byte	0x04
	.zero		1


	//   ....[130]....
        /*091c*/ 	.word	0x000048a0
        /*0920*/ 	.word	0x000000ff
        /*0924*/ 	.word	0x00000270
        /*0928*/ 	.short	0x010a
        /*092a*/ 	.byte	0x04
	.zero		1


	//   ....[131]....
        /*092c*/ 	.word	0x00004940
        /*0930*/ 	.word	0x000000ff
        /*0934*/ 	.word	0x00000000
        /*0938*/ 	.short	0x0101
        /*093a*/ 	.byte	0x05
	.zero		1


	//   ....[132]....
        /*093c*/ 	.word	0x00004980
        /*0940*/ 	.word	0x000000ff
        /*0944*/ 	.word	0x00000278
        /*0948*/ 	.short	0x0106
        /*094a*/ 	.byte	0x04
	.zero		1


	//   ....[133]....
        /*094c*/ 	.word	0x000049c0
        /*0950*/ 	.word	0x00000000
        /*0954*/ 	.word	0x00000278
        /*0958*/ 	.short	0x010a
        /*095a*/ 	.byte	0xff
	.zero		1


	//   ....[134]....
        /*095c*/ 	.word	0x00004c10
        /*0960*/ 	.word	0x000000ff
        /*0964*/ 	.word	0x00000008
        /*0968*/ 	.short	0x010a
        /*096a*/ 	.byte	0x05
	.zero		1


	//   ....[135]....
        /*096c*/ 	.word	0x00004c30
        /*0970*/ 	.word	0x000000ff
        /*0974*/ 	.word	0x00000008
        /*0978*/ 	.short	0x010a
        /*097a*/ 	.byte	0x05
	.zero		1


	//   ....[136]....
        /*097c*/ 	.word	0x00004dc0
        /*0980*/ 	.word	0x000000ff
        /*0984*/ 	.word	0x00000008
        /*0988*/ 	.short	0x010a
        /*098a*/ 	.byte	0x05
	.zero		1


	//   ....[137]....
        /*098c*/ 	.word	0x00004de0
        /*0990*/ 	.word	0x000000ff
        /*0994*/ 	.word	0x00000008
        /*0998*/ 	.short	0x010a
        /*099a*/ 	.byte	0x05
	.zero		1


	//   ....[138]....
        /*099c*/ 	.word	0x00004ea0
        /*09a0*/ 	.word	0x000000ff
        /*09a4*/ 	.word	0x00000000
        /*09a8*/ 	.short	0x0101
        /*09aa*/ 	.byte	0x04
	.zero		1


	//   ....[139]....
        /*09ac*/ 	.word	0x000051f0
        /*09b0*/ 	.word	0x000000ff
        /*09b4*/ 	.word	0x00000270
        /*09b8*/ 	.short	0x010a
        /*09ba*/ 	.byte	0x11
	.zero		1


	//   ....[140]....
        /*09bc*/ 	.word	0x00005290
        /*09c0*/ 	.word	0x000000ff
        /*09c4*/ 	.word	0x00000000
        /*09c8*/ 	.short	0x0101
        /*09ca*/ 	.byte	0x17
	.zero		1


	//   ....[141]....
        /*09cc*/ 	.word	0x000052d0
        /*09d0*/ 	.word	0x000000ff
        /*09d4*/ 	.word	0x00000290
        /*09d8*/ 	.short	0x010a
        /*09da*/ 	.byte	0x16
	.zero		1


	//   ....[142]....
        /*09dc*/ 	.word	0x00005380
        /*09e0*/ 	.word	0x000000ff
        /*09e4*/ 	.word	0x00000000
        /*09e8*/ 	.short	0x010a
        /*09ea*/ 	.byte	0x04
	.zero		1


	//   ....[143]....
        /*09ec*/ 	.word	0x000053c0
        /*09f0*/ 	.word	0x000000ff
        /*09f4*/ 	.word	0x00000000
        /*09f8*/ 	.short	0x010a
        /*09fa*/ 	.byte	0x0a
	.zero		1


	//   ....[144]....
        /*09fc*/ 	.word	0x000054e0
        /*0a00*/ 	.word	0x000000ff
        /*0a04*/ 	.word	0x00000000
        /*0a08*/ 	.short	0x010a
        /*0a0a*/ 	.byte	0x04
	.zero		1


	//   ....[145]....
        /*0a0c*/ 	.word	0x00005780
        /*0a10*/ 	.word	0x000000ff
        /*0a14*/ 	.word	0x00000000
        /*0a18*/ 	.short	0x010a
        /*0a1a*/ 	.byte	0x04
	.zero		1


	//   ....[146]....
        /*0a1c*/ 	.word	0x00005820
        /*0a20*/ 	.word	0x00000000
        /*0a24*/ 	.word	0x00000000
        /*0a28*/ 	.short	0x010a
        /*0a2a*/ 	.byte	0xff
	.zero		1


	//   ....[147]....
        /*0a2c*/ 	.word	0x00005860
        /*0a30*/ 	.word	0x00000000
        /*0a34*/ 	.word	0x00000000
        /*0a38*/ 	.short	0x010a
        /*0a3a*/ 	.byte	0xff
	.zero		1


	//   ....[148]....
        /*0a3c*/ 	.word	0x000058d0
        /*0a40*/ 	.word	0x000000ff
        /*0a44*/ 	.word	0x00000000
        /*0a48*/ 	.short	0x0101
        /*0a4a*/ 	.byte	0x04
	.zero		1


	//   ....[149]....
        /*0a4c*/ 	.word	0x00005910
        /*0a50*/ 	.word	0x000000ff
        /*0a54*/ 	.word	0x000002a0
        /*0a58*/ 	.short	0x010a
        /*0a5a*/ 	.byte	0x11
	.zero		1


	//   ....[150]....
        /*0a5c*/ 	.word	0x00005970
        /*0a60*/ 	.word	0x000000ff
        /*0a64*/ 	.word	0x00000000
        /*0a68*/ 	.short	0x0101
        /*0a6a*/ 	.byte	0x04
	.zero		1


	//   ....[151]....
        /*0a6c*/ 	.word	0x00005e70
        /*0a70*/ 	.word	0x000000ff
        /*0a74*/ 	.word	0x00000270
        /*0a78*/ 	.short	0x010a
        /*0a7a*/ 	.byte	0x1b
	.zero		1


	//   ....[152]....
        /*0a7c*/ 	.word	0x00005f10
        /*0a80*/ 	.word	0x000000ff
        /*0a84*/ 	.word	0x00000000
        /*0a88*/ 	.short	0x0101
        /*0a8a*/ 	.byte	0x26
	.zero		1


	//   ....[153]....
        /*0a8c*/ 	.word	0x00006450
        /*0a90*/ 	.word	0x000000ff
        /*0a94*/ 	.word	0x00000268
        /*0a98*/ 	.short	0x010a
        /*0a9a*/ 	.byte	0x1b
	.zero		1


	//   ....[154]....
        /*0a9c*/ 	.word	0x00006640
        /*0aa0*/ 	.word	0x000000ff
        /*0aa4*/ 	.word	0x00000248
        /*0aa8*/ 	.short	0x010a
        /*0aaa*/ 	.byte	0x11
	.zero		1


	//   ....[155]....
        /*0aac*/ 	.word	0x00006a00
        /*0ab0*/ 	.word	0x000000ff
        /*0ab4*/ 	.word	0x00000230
        /*0ab8*/ 	.short	0x010b
        /*0aba*/ 	.byte	0x11
	.zero		1


	//   ....[156]....
        /*0abc*/ 	.word	0x00006a10
        /*0ac0*/ 	.word	0x000000ff
        /*0ac4*/ 	.word	0x00000000
        /*0ac8*/ 	.short	0x0101
        /*0aca*/ 	.byte	0x05
	.zero		1


	//   ....[157]....
        /*0acc*/ 	.word	0x00006a30
        /*0ad0*/ 	.word	0x000000ff
        /*0ad4*/ 	.word	0x00000248
        /*0ad8*/ 	.short	0x010a
        /*0ada*/ 	.byte	0x06
	.zero		1


	//   ....[158]....
        /*0adc*/ 	.word	0x00006cd0
        /*0ae0*/ 	.word	0x000000ff
        /*0ae4*/ 	.word	0x00000230
        /*0ae8*/ 	.short	0x010b
        /*0aea*/ 	.byte	0x06
	.zero		1


	//   ....[159]....
        /*0aec*/ 	.word	0x00006d00
        /*0af0*/ 	.word	0x000000ff
        /*0af4*/ 	.word	0x00000000
        /*0af8*/ 	.short	0x0101
        /*0afa*/ 	.byte	0x04
	.zero		1


	//   ....[160]....
        /*0afc*/ 	.word	0x00006d50
        /*0b00*/ 	.word	0x000000ff
        /*0b04*/ 	.word	0x00000000
        /*0b08*/ 	.short	0x010a
        /*0b0a*/ 	.byte	0x04
	.zero		1


	//   ....[161]....
        /*0b0c*/ 	.word	0x00006de0
        /*0b10*/ 	.word	0x000000ff
        /*0b14*/ 	.word	0x00000000
        /*0b18*/ 	.short	0x010a
        /*0b1a*/ 	.byte	0x05
	.zero		1


	//   ....[162]....
        /*0b1c*/ 	.word	0x00006e80
        /*0b20*/ 	.word	0x00000000
        /*0b24*/ 	.word	0x00000000
        /*0b28*/ 	.short	0x010a
        /*0b2a*/ 	.byte	0xff
	.zero		1


	//   ....[163]....
        /*0b2c*/ 	.word	0x000071b0
        /*0b30*/ 	.word	0x000000ff
        /*0b34*/ 	.word	0x00000270
        /*0b38*/ 	.short	0x010a
        /*0b3a*/ 	.byte	0x2d
	.zero		1


	//   ....[164]....
        /*0b3c*/ 	.word	0x00007280
        /*0b40*/ 	.word	0x000000ff
        /*0b44*/ 	.word	0x00000000
        /*0b48*/ 	.short	0x0101
        /*0b4a*/ 	.byte	0x04
	.zero		1


	//   ....[165]....
        /*0b4c*/ 	.word	0x00007eb0
        /*0b50*/ 	.word	0x00000000
        /*0b54*/ 	.word	0x00000230
        /*0b58*/ 	.short	0x010a
        /*0b5a*/ 	.byte	0xff
	.zero		1


	//   ....[166]....
        /*0b5c*/ 	.word	0x00007fd0
        /*0b60*/ 	.word	0x0000003a
        /*0b64*/ 	.word	0x00000280
        /*0b68*/ 	.short	0x010a
        /*0b6a*/ 	.byte	0xff
	.zero		1


	//   ....[167]....
        /*0b6c*/ 	.word	0x00008190
        /*0b70*/ 	.word	0x00000000
        /*0b74*/ 	.word	0x00000230
        /*0b78*/ 	.short	0x010a
        /*0b7a*/ 	.byte	0xff
	.zero		1


	//   ....[168]....
        /*0b7c*/ 	.word	0x000082a0
        /*0b80*/ 	.word	0x0000003a
        /*0b84*/ 	.word	0x00000280
        /*0b88*/ 	.short	0x010a
        /*0b8a*/ 	.byte	0xff
	.zero		1


	//   ....[169]....
        /*0b8c*/ 	.word	0x00008b00
        /*0b90*/ 	.word	0x00000000
        /*0b94*/ 	.word	0x00000000
        /*0b98*/ 	.short	0x0101
        /*0b9a*/ 	.byte	0xff
	.zero		1


	//   ....[170]....
        /*0b9c*/ 	.word	0x00008b10
        /*0ba0*/ 	.word	0x00000003
        /*0ba4*/ 	.word	0x00000230
        /*0ba8*/ 	.short	0x010a
        /*0baa*/ 	.byte	0xff
	.zero		1


	//   ....[171]....
        /*0bac*/ 	.word	0x00008bd0
        /*0bb0*/ 	.word	0x00000003
        /*0bb4*/ 	.word	0x00000230
        /*0bb8*/ 	.short	0x010a
        /*0bba*/ 	.byte	0xff
	.zero		1


	//   ....[172]....
        /*0bbc*/ 	.word	0x00008e80
        /*0bc0*/ 	.word	0x0000003a
        /*0bc4*/ 	.word	0x00000000
        /*0bc8*/ 	.short	0x0101
        /*0bca*/ 	.byte	0xff
	.zero		1


	//   ....[173]....
        /*0bcc*/ 	.word	0x00009520
        /*0bd0*/ 	.word	0x00000000
        /*0bd4*/ 	.word	0x00000000
        /*0bd8*/ 	.short	0x0101
        /*0bda*/ 	.byte	0xff
	.zero		1


	//   ....[174]....
        /*0bdc*/ 	.word	0x000097a0
        /*0be0*/ 	.word	0x000000ff
        /*0be4*/ 	.word	0x00000000
        /*0be8*/ 	.short	0x0101
        /*0bea*/ 	.byte	0x04
	.zero		1


	//   ....[175]....
        /*0bec*/ 	.word	0x000097d0
        /*0bf0*/ 	.word	0x00000000
        /*0bf4*/ 	.word	0x00000118
        /*0bf8*/ 	.short	0x010a
        /*0bfa*/ 	.byte	0xff
	.zero		1


	//   ....[176]....
        /*0bfc*/ 	.word	0x00009830
        /*0c00*/ 	.word	0x00000000
        /*0c04*/ 	.word	0x00000118
        /*0c08*/ 	.short	0x010a
        /*0c0a*/ 	.byte	0xff
	.zero		1


	//   ....[177]....
        /*0c0c*/ 	.word	0x00009890
        /*0c10*/ 	.word	0x00000000
        /*0c14*/ 	.word	0x00000270
        /*0c18*/ 	.short	0x010a
        /*0c1a*/ 	.byte	0xff
	.zero		1


	//   ....[178]....
        /*0c1c*/ 	.word	0x000098f0
        /*0c20*/ 	.word	0x00000000
        /*0c24*/ 	.word	0x00000000
        /*0c28*/ 	.short	0x010a
        /*0c2a*/ 	.byte	0xff
	.zero		1


	//   ....[179]....
        /*0c2c*/ 	.word	0x00009950
        /*0c30*/ 	.word	0x00000000
        /*0c34*/ 	.word	0x00000000
        /*0c38*/ 	.short	0x010a
        /*0c3a*/ 	.byte	0xff
	.zero		1


	//   ....[180]....
        /*0c3c*/ 	.word	0x000099b0
        /*0c40*/ 	.word	0x00000000
        /*0c44*/ 	.word	0x00000000
        /*0c48*/ 	.short	0x010a
        /*0c4a*/ 	.byte	0xff
	.zero		1


	//   ....[181]....
        /*0c4c*/ 	.word	0x00009a10
        /*0c50*/ 	.word	0x00000000
        /*0c54*/ 	.word	0x00000000
        /*0c58*/ 	.short	0x010a
        /*0c5a*/ 	.byte	0xff
	.zero		1


	//   ....[182]....
        /*0c5c*/ 	.word	0x00009a70
        /*0c60*/ 	.word	0x00000000
        /*0c64*/ 	.word	0x00000000
        /*0c68*/ 	.short	0x010a
        /*0c6a*/ 	.byte	0xff
	.zero		1


	//   ....[183]....
        /*0c6c*/ 	.word	0x00009ad0
        /*0c70*/ 	.word	0x00000000
        /*0c74*/ 	.word	0x00000000
        /*0c78*/ 	.short	0x010a
        /*0c7a*/ 	.byte	0xff
	.zero		1


	//   ....[184]....
        /*0c7c*/ 	.word	0x00009b30
        /*0c80*/ 	.word	0x00000000
        /*0c84*/ 	.word	0x00000000
        /*0c88*/ 	.short	0x010a
        /*0c8a*/ 	.byte	0xff
	.zero		1


	//   ....[185]....
        /*0c8c*/ 	.word	0x00009b90
        /*0c90*/ 	.word	0x00000000
        /*0c94*/ 	.word	0x00000000
        /*0c98*/ 	.short	0x010a
        /*0c9a*/ 	.byte	0xff
	.zero		1


	//   ....[186]....
        /*0c9c*/ 	.word	0x00009bf0
        /*0ca0*/ 	.word	0x00000000
        /*0ca4*/ 	.word	0x00000000
        /*0ca8*/ 	.short	0x010a
        /*0caa*/ 	.byte	0xff
	.zero		1


	//   ....[187]....
        /*0cac*/ 	.word	0x00009c50
        /*0cb0*/ 	.word	0x00000000
        /*0cb4*/ 	.word	0x00000000
        /*0cb8*/ 	.short	0x010a
        /*0cba*/ 	.byte	0xff
	.zero		1


	//   ....[188]....
        /*0cbc*/ 	.word	0x00009cb0
        /*0cc0*/ 	.word	0x00000000
        /*0cc4*/ 	.word	0x00000000
        /*0cc8*/ 	.short	0x010a
        /*0cca*/ 	.byte	0xff
	.zero		1


	//   ....[189]....
        /*0ccc*/ 	.word	0x00009d10
        /*0cd0*/ 	.word	0x00000000
        /*0cd4*/ 	.word	0x00000000
        /*0cd8*/ 	.short	0x010a
        /*0cda*/ 	.byte	0xff
	.zero		1


	//   ....[190]....
        /*0cdc*/ 	.word	0x00009d70
        /*0ce0*/ 	.word	0x00000000
        /*0ce4*/ 	.word	0x00000000
        /*0ce8*/ 	.short	0x010a
        /*0cea*/ 	.byte	0xff
	.zero		1


	//   ....[191]....
        /*0cec*/ 	.word	0x00009dd0
        /*0cf0*/ 	.word	0x00000000
        /*0cf4*/ 	.word	0x00000000
        /*0cf8*/ 	.short	0x010a
        /*0cfa*/ 	.byte	0xff
	.zero		1


	//   ....[192]....
        /*0cfc*/ 	.word	0x00009e30
        /*0d00*/ 	.word	0x00000000
        /*0d04*/ 	.word	0x00000000
        /*0d08*/ 	.short	0x010a
        /*0d0a*/ 	.byte	0xff
	.zero		1


	//   ....[193]....
        /*0d0c*/ 	.word	0x00009e90
        /*0d10*/ 	.word	0x00000000
        /*0d14*/ 	.word	0x00000000
        /*0d18*/ 	.short	0x010a
        /*0d1a*/ 	.byte	0xff
	.zero		1


	//   ....[194]....
        /*0d1c*/ 	.word	0x00009ef0
        /*0d20*/ 	.word	0x00000000
        /*0d24*/ 	.word	0x00000000
        /*0d28*/ 	.short	0x010a
        /*0d2a*/ 	.byte	0xff
	.zero		1


	//   ....[195]....
        /*0d2c*/ 	.word	0x00009f50
        /*0d30*/ 	.word	0x00000000
        /*0d34*/ 	.word	0x00000000
        /*0d38*/ 	.short	0x010a
        /*0d3a*/ 	.byte	0xff
	.zero		1


	//   ....[196]....
        /*0d3c*/ 	.word	0x00009fb0
        /*0d40*/ 	.word	0x00000000
        /*0d44*/ 	.word	0x00000000
        /*0d48*/ 	.short	0x010a
        /*0d4a*/ 	.byte	0xff
	.zero		1


	//   ....[197]....
        /*0d4c*/ 	.word	0x0000a010
        /*0d50*/ 	.word	0x00000000
        /*0d54*/ 	.word	0x00000000
        /*0d58*/ 	.short	0x010a
        /*0d5a*/ 	.byte	0xff
	.zero		1


	//   ....[198]....
        /*0d5c*/ 	.word	0x0000a070
        /*0d60*/ 	.word	0x00000000
        /*0d64*/ 	.word	0x00000000
        /*0d68*/ 	.short	0x010a
        /*0d6a*/ 	.byte	0xff
	.zero		1


	//   ....[199]....
        /*0d6c*/ 	.word	0x0000a0d0
        /*0d70*/ 	.word	0x00000000
        /*0d74*/ 	.word	0x00000000
        /*0d78*/ 	.short	0x010a
        /*0d7a*/ 	.byte	0xff
	.zero		1


	//   ....[200]....
        /*0d7c*/ 	.word	0x0000a130
        /*0d80*/ 	.word	0x00000000
        /*0d84*/ 	.word	0x00000000
        /*0d88*/ 	.short	0x010a
        /*0d8a*/ 	.byte	0xff
	.zero		1


	//   ....[201]....
        /*0d8c*/ 	.word	0x0000a190
        /*0d90*/ 	.word	0x00000000
        /*0d94*/ 	.word	0x00000000
        /*0d98*/ 	.short	0x010a
        /*0d9a*/ 	.byte	0xff
	.zero		1


	//   ....[202]....
        /*0d9c*/ 	.word	0x0000a1f0
        /*0da0*/ 	.word	0x00000000
        /*0da4*/ 	.word	0x00000000
        /*0da8*/ 	.short	0x010a
        /*0daa*/ 	.byte	0xff
	.zero		1


	//   ....[203]....
        /*0dac*/ 	.word	0x0000a250
        /*0db0*/ 	.word	0x00000000
        /*0db4*/ 	.word	0x00000000
        /*0db8*/ 	.short	0x010a
        /*0dba*/ 	.byte	0xff
	.zero		1


	//   ....[204]....
        /*0dbc*/ 	.word	0x0000a2b0
        /*0dc0*/ 	.word	0x00000000
        /*0dc4*/ 	.word	0x00000000
        /*0dc8*/ 	.short	0x010a
        /*0dca*/ 	.byte	0xff
	.zero		1


	//   ....[205]....
        /*0dcc*/ 	.word	0x0000a310
        /*0dd0*/ 	.word	0x00000000
        /*0dd4*/ 	.word	0x00000000
        /*0dd8*/ 	.short	0x010a
        /*0dda*/ 	.byte	0xff
	.zero		1


	//   ....[206]....
        /*0ddc*/ 	.word	0x0000a370
        /*0de0*/ 	.word	0x00000000
        /*0de4*/ 	.word	0x00000000
        /*0de8*/ 	.short	0x010a
        /*0dea*/ 	.byte	0xff
	.zero		1


	//   ....[207]....
        /*0dec*/ 	.word	0x0000a3d0
        /*0df0*/ 	.word	0x00000000
        /*0df4*/ 	.word	0x00000000
        /*0df8*/ 	.short	0x010a
        /*0dfa*/ 	.byte	0xff
	.zero		1


	//   ....[208]....
        /*0dfc*/ 	.word	0x0000a430
        /*0e00*/ 	.word	0x00000000
        /*0e04*/ 	.word	0x00000000
        /*0e08*/ 	.short	0x010a
        /*0e0a*/ 	.byte	0xff
	.zero		1


	//   ....[209]....
        /*0e0c*/ 	.word	0x0000a490
        /*0e10*/ 	.word	0x00000000
        /*0e14*/ 	.word	0x00000000
        /*0e18*/ 	.short	0x010a
        /*0e1a*/ 	.byte	0xff
	.zero		1


	//   ....[210]....
        /*0e1c*/ 	.word	0x0000a4f0
        /*0e20*/ 	.word	0x00000000
        /*0e24*/ 	.word	0x00000000
        /*0e28*/ 	.short	0x010a
        /*0e2a*/ 	.byte	0xff
	.zero		1


	//   ....[211]....
        /*0e2c*/ 	.word	0x0000a550
        /*0e30*/ 	.word	0x00000000
        /*0e34*/ 	.word	0x00000000
        /*0e38*/ 	.short	0x010a
        /*0e3a*/ 	.byte	0xff
	.zero		1


	//   ....[212]....
        /*0e3c*/ 	.word	0x0000a5b0
        /*0e40*/ 	.word	0x00000004
        /*0e44*/ 	.word	0x00000278
        /*0e48*/ 	.short	0x010a
        /*0e4a*/ 	.byte	0xff
	.zero		1


	//   ....[213]....
        /*0e4c*/ 	.word	0x0000a610
        /*0e50*/ 	.word	0x00000004
        /*0e54*/ 	.word	0x00000270
        /*0e58*/ 	.short	0x010a
        /*0e5a*/ 	.byte	0xff
	.zero		1


	//   ....[214]....
        /*0e5c*/ 	.word	0x0000a670
        /*0e60*/ 	.word	0x00000005
        /*0e64*/ 	.word	0x00000008
        /*0e68*/ 	.short	0x010a
        /*0e6a*/ 	.byte	0xff
	.zero		1


	//   ....[215]....
        /*0e6c*/ 	.word	0x0000a750
        /*0e70*/ 	.word	0x00000003
        /*0e74*/ 	.word	0x00000008
        /*0e78*/ 	.short	0x010a
        /*0e7a*/ 	.byte	0xff
	.zero		1


	//   ....[216]....
        /*0e7c*/ 	.word	0x0000a7b0
        /*0e80*/ 	.word	0x00000004
        /*0e84*/ 	.word	0x00000270
        /*0e88*/ 	.short	0x010a
        /*0e8a*/ 	.byte	0xff
	.zero		1


	//   ....[217]....
        /*0e8c*/ 	.word	0x0000a810
        /*0e90*/ 	.word	0x00000004
        /*0e94*/ 	.word	0x00000290
        /*0e98*/ 	.short	0x010a
        /*0e9a*/ 	.byte	0xff
	.zero		1


	//   ....[218]....
        /*0e9c*/ 	.word	0x0000a870
        /*0ea0*/ 	.word	0x00000004
        /*0ea4*/ 	.word	0x00000000
        /*0ea8*/ 	.short	0x010a
        /*0eaa*/ 	.byte	0xff
	.zero		1


	//   ....[219]....
        /*0eac*/ 	.word	0x0000a8d0
        /*0eb0*/ 	.word	0x00000000
        /*0eb4*/ 	.word	0x00000000
        /*0eb8*/ 	.short	0x010a
        /*0eba*/ 	.byte	0xff
	.zero		1


	//   ....[220]....
        /*0ebc*/ 	.word	0x0000a930
        /*0ec0*/ 	.word	0x00000000
        /*0ec4*/ 	.word	0x000002a0
        /*0ec8*/ 	.short	0x010a
        /*0eca*/ 	.byte	0xff
	.zero		1


	//   ....[221]....
        /*0ecc*/ 	.word	0x0000a990
        /*0ed0*/ 	.word	0x00000000
        /*0ed4*/ 	.word	0x00000270
        /*0ed8*/ 	.short	0x010a
        /*0eda*/ 	.byte	0xff
	.zero		1


	//   ....[222]....
        /*0edc*/ 	.word	0x0000a9f0
        /*0ee0*/ 	.word	0x00000000
        /*0ee4*/ 	.word	0x00000268
        /*0ee8*/ 	.short	0x010a
        /*0eea*/ 	.byte	0xff
	.zero		1


	//   ....[223]....
        /*0eec*/ 	.word	0x0000aa50
        /*0ef0*/ 	.word	0x00000002
        /*0ef4*/ 	.word	0x00000248
        /*0ef8*/ 	.short	0x010a
        /*0efa*/ 	.byte	0xff
	.zero		1


	//   ....[224]....
        /*0efc*/ 	.word	0x0000aab0
        /*0f00*/ 	.word	0x00000000
        /*0f04*/ 	.word	0x00000248
        /*0f08*/ 	.short	0x010a
        /*0f0a*/ 	.byte	0xff
	.zero		1


	//   ....[225]....
        /*0f0c*/ 	.word	0x0000ab10
        /*0f10*/ 	.word	0x00000000
        /*0f14*/ 	.word	0x00000000
        /*0f18*/ 	.short	0x010a
        /*0f1a*/ 	.byte	0xff
	.zero		1


	//   ....[226]....
        /*0f1c*/ 	.word	0x0000ab70
        /*0f20*/ 	.word	0x00000000
        /*0f24*/ 	.word	0x00000000
        /*0f28*/ 	.short	0x010a
        /*0f2a*/ 	.byte	0xff
	.zero		1


	//   ....[227]....
        /*0f2c*/ 	.word	0x0000abd0
        /*0f30*/ 	.word	0x00000000
        /*0f34*/ 	.word	0x00000270
        /*0f38*/ 	.short	0x010a
        /*0f3a*/ 	.byte	0xff
	.zero		1


	//   ....[228]....
        /*0f3c*/ 	.word	0x0000ac20
        /*0f40*/ 	.word	0x00000000
        /*0f44*/ 	.word	0x00000230
        /*0f48*/ 	.short	0x010a
        /*0f4a*/ 	.byte	0xff
	.zero		1


	//   ....[229]....
        /*0f4c*/ 	.word	0x0000ac70
        /*0f50*/ 	.word	0x0000003a
        /*0f54*/ 	.word	0x00000280
        /*0f58*/ 	.short	0x010a
        /*0f5a*/ 	.byte	0xff
	.zero		1


	//   ....[230]....
        /*0f5c*/ 	.word	0x0000acc0
        /*0f60*/ 	.word	0x00000003
        /*0f64*/ 	.word	0x00000230
        /*0f68*/ 	.short	0x010a
        /*0f6a*/ 	.byte	0xff
	.zero		1


	//----- nvinfo : EIATTR_NUM_MBARRIERS
	.align		4
.L_47:
        /*0f6c*/ 	.byte	0x03, 0x38
        /*0f6e*/ 	.short	0x0055


	//----- nvinfo : EIATTR_EXIT_INSTR_OFFSETS
	.align		4
        /*0f70*/ 	.byte	0x04, 0x1c
        /*0f72*/ 	.short	(.L_49 - .L_48)


	//   ....[0]....
.L_48:
        /*0f74*/ 	.word	0x000046e0


	//   ....[1]....
        /*0f78*/ 	.word	0x00004990


	//   ....[2]....
        /*0f7c*/ 	.word	0x000049f0


	//   ....[3]....
        /*0f80*/ 	.word	0x00005ba0


	//   ....[4]....
        /*0f84*/ 	.word	0x00006eb0


	//   ....[5]....
        /*0f88*/ 	.word	0x00006ef0


	//   ....[6]....
        /*0f8c*/ 	.word	0x00009680


	//   ....[7]....
        /*0f90*/ 	.word	0x00009700


	//   ....[8]....
        /*0f94*/ 	.word	0x00009730


	//   ....[9]....
        /*0f98*/ 	.word	0x000097b0


	//----- nvinfo : EIATTR_MAX_THREADS
	.align		4
.L_49:
        /*0f9c*/ 	.byte	0x04, 0x05
        /*0f9e*/ 	.short	(.L_51 - .L_50)
.L_50:
        /*0fa0*/ 	.word	0x00000100
        /*0fa4*/ 	.word	0x00000001
        /*0fa8*/ 	.word	0x00000001


	//----- nvinfo : EIATTR_CRS_STACK_SIZE
	.align		4
.L_51:
        /*0fac*/ 	.byte	0x04, 0x1e
        /*0fae*/ 	.short	(.L_53 - .L_52)
.L_52:
        /*0fb0*/ 	.word	0x00000000


	//----- nvinfo : EIATTR_CBANK_PARAM_SIZE
	.align		4
.L_53:
        /*0fb4*/ 	.byte	0x03, 0x19
        /*0fb6*/ 	.short	0x0900


	//----- nvinfo : EIATTR_PARAM_CBANK
	.align		4
        /*0fb8*/ 	.byte	0x04, 0x0a
        /*0fba*/ 	.short	(.L_55 - .L_54)
	.align		4
.L_54:
        /*0fbc*/ 	.word	index@(.nv.constant0._ZN7cutlass13device_kernelINS_4conv6kernel13ConvUniversalINS1_16ConvProblemShapeILNS1_8OperatorE1ELi3EEENS1_10collective14CollectiveConvINS1_47MainloopSm100TmaUmmaWarpSpecializedImplicitGemmILS5_1ELi35ELi3ELi1ELi2EN4cute5tupleIJNSA_1CILi2EEENSC_ILi1EEESE_EEEEENSB_IJNSC_ILi128EEENSC_ILi64EEENSB_IJNSC_ILi32EEEEEEEEENS_6half_tESM_NSA_8TiledMMAINSA_8MMA_AtomIJNSA_26SM100_MMA_F16BF16_2x1SM_SSISM_SM_fLi128ELi64ELNSA_4UMMA5MajorE0ELSR_1ELNSQ_7ScaleInE0ELSS_0EEEEEENSA_6LayoutINSB_IJSE_SE_SE_EEENSB_IJNSC_ILi0EEESX_SX_EEEEENSB_IJNSA_10UnderscoreES10_S10_EEEEENS7_6detail27Sm100ImplicitGemmTileTraitsINSA_25SM100_TMA_2SM_LOAD_IM2COLENSA_14ComposedLayoutINSA_7SwizzleILi2ELi4ELi3EEENSA_18smem_ptr_flag_bitsILi16EEENSV_INSB_IJNSC_ILi8EEESJ_EEENSB_IJSJ_SE_EEEEEEEvEENS14_INSA_18SM100_TMA_2SM_LOADENS16_IS18_S1A_NSV_INSB_IJSJ_S1B_EEENSB_IJSE_SJ_EEEEEEEvEEEENS_8epilogue10collective18CollectiveEpilogueINS1O_23Sm100TmaWarpSpecializedILi3ELi2ELi16ELb1ELb0EEEJNSB_IJSI_SI_SK_EEENSB_IJNSV_ISI_SE_EENSV_INSB_IJNSC_ILi16EEESD_EEES1J_EEEEESM_NSB_IJNSB_IJllllEEESE_SX_EEESM_S20_NS1O_6fusion15FusionCallbacksIS1S_NS21_17LinearCombinationISM_fSM_fLNS_15FloatRoundStyleE2EEES1T_S1Y_JEEENSA_5SM1004TMEM4LOAD26SM100_TMEM_LOAD_32dp32b16xENSA_20SM90_TMA_LOAD_IM2COLENS16_INS17_ILi1ELi4ELi3EEES1A_NSV_INSB_IJS1B_S1V_EEENSB_IJS1V_SE_EEEEEEENSA_39AutoVectorizingCopyWithAssumedAlignmentILi128EEENSA_21SM90_TMA_STORE_IM2COLES2G_S2I_S2I_EEEvvEEEEvNT_6ParamsE)
        /*0fc0*/ 	.short	0x0380
        /*0fc2*/ 	.short	0x0900


	//----- nvinfo : EIATTR_SW_WAR
	.align		4
.L_55:
        /*0fc4*/ 	.byte	0x04, 0x36
        /*0fc6*/ 	.short	(.L_57 - .L_56)
.L_56:
        /*0fc8*/ 	.word	0x00000008
.L_57:


//--------------------- .nv.callgraph             --------------------------
	.section	.nv.callgraph,"",@"SHT_CUDA_CALLGRAPH"
	.align	4
	.sectionentsize	8
	.align		4
        /*0000*/ 	.word	0x00000000
	.align		4
        /*0004*/ 	.word	0xffffffff
	.align		4
        /*0008*/ 	.word	index@(_ZN7cutlass13device_kernelINS_4conv6kernel13ConvUniversalINS1_16ConvProblemShapeILNS1_8OperatorE1ELi3EEENS1_10collective14CollectiveConvINS1_47MainloopSm100TmaUmmaWarpSpecializedImplicitGemmILS5_1ELi35ELi3ELi1ELi2EN4cute5tupleIJNSA_1CILi2EEENSC_ILi1EEESE_EEEEENSB_IJNSC_ILi128EEENSC_ILi64EEENSB_IJNSC_ILi32EEEEEEEEENS_6half_tESM_NSA_8TiledMMAINSA_8MMA_AtomIJNSA_26SM100_MMA_F16BF16_2x1SM_SSISM_SM_fLi128ELi64ELNSA_4UMMA5MajorE0ELSR_1ELNSQ_7ScaleInE0ELSS_0EEEEEENSA_6LayoutINSB_IJSE_SE_SE_EEENSB_IJNSC_ILi0EEESX_SX_EEEEENSB_IJNSA_10UnderscoreES10_S10_EEEEENS7_6detail27Sm100ImplicitGemmTileTraitsINSA_25SM100_TMA_2SM_LOAD_IM2COLENSA_14ComposedLayoutINSA_7SwizzleILi2ELi4ELi3EEENSA_18smem_ptr_flag_bitsILi16EEENSV_INSB_IJNSC_ILi8EEESJ_EEENSB_IJSJ_SE_EEEEEEEvEENS14_INSA_18SM100_TMA_2SM_LOADENS16_IS18_S1A_NSV_INSB_IJSJ_S1B_EEENSB_IJSE_SJ_EEEEEEEvEEEENS_8epilogue10collective18CollectiveEpilogueINS1O_23Sm100TmaWarpSpecializedILi3ELi2ELi16ELb1ELb0EEEJNSB_IJSI_SI_SK_EEENSB_IJNSV_ISI_SE_EENSV_INSB_IJNSC_ILi16EEESD_EEES1J_EEEEESM_NSB_IJNSB_IJllllEEESE_SX_EEESM_S20_NS1O_6fusion15FusionCallbacksIS1S_NS21_17LinearCombinationISM_fSM_fLNS_15FloatRoundStyleE2EEES1T_S1Y_JEEENSA_5SM1004TMEM4LOAD26SM100_TMEM_LOAD_32dp32b16xENSA_20SM90_TMA_LOAD_IM2COLENS16_INS17_ILi1ELi4ELi3EEES1A_NSV_INSB_IJS1B_S1V_EEENSB_IJS1V_SE_EEEEEEENSA_39AutoVectorizingCopyWithAssumedAlignmentILi128EEENSA_21SM90_TMA_STORE_IM2COLES2G_S2I_S2I_EEEvvEEEEvNT_6ParamsE)
	.align		4
        /*000c*/ 	.word	index@(__assertfail)
	.align		4
        /*0010*/ 	.word	0x00000000
	.align		4
        /*0014*/ 	.word	0xfffffffe
	.align		4
        /*0018*/ 	.word	0x00000000
	.align		4
        /*001c*/ 	.word	0xfffffffd
	.align		4
        /*0020*/ 	.word	0x00000000
	.align		4
        /*0024*/ 	.word	0xfffffffc


//--------------------- .nv.constant4             --------------------------
	.section	.nv.constant4,"a",@progbits
	.align	8
	.align		8
.nv.constant4:
        /*0000*/ 	.dword	__assertfail
	.align		8
        /*0008*/ 	.dword	__unnamed_1
	.align		8
        /*0010*/ 	.dword	__unnamed_2
	.align		8
        /*0018*/ 	.dword	_ZN39_INTERNAL_24131bc8_4_k_cu_734930d5_32894cuda3std3__45__cpo5beginE
	.align		8
        /*0020*/ 	.dword	_ZN39_INTERNAL_24131bc8_4_k_cu_734930d5_32894cuda3std3__45__cpo3endE
	.align		8
        /*0028*/ 	.dword	_ZN39_INTERNAL_24131bc8_4_k_cu_734930d5_32894cuda3std3__45__cpo6cbeginE
	.align		8
        /*0030*/ 	.dword	_ZN39_INTERNAL_24131bc8_4_k_cu_734930d5_32894cuda3std3__45__cpo4cendE
	.align		8
        /*0038*/ 	.dword	_ZN39_INTERNAL_24131bc8_4_k_cu_734930d5_32894cuda3std3__441_GLOBAL__N__24131bc8_4_k_cu_734930d5_32896ignoreE
	.align		8
        /*0040*/ 	.dword	_ZN39_INTERNAL_24131bc8_4_k_cu_734930d5_32894cuda3std3__419piecewise_constructE
	.align		8
        /*0048*/ 	.dword	_ZN39_INTERNAL_24131bc8_4_k_cu_734930d5_32894cuda3std3__48in_placeE
	.align		8
        /*0050*/ 	.dword	_ZN39_INTERNAL_24131bc8_4_k_cu_734930d5_32894cuda3std6ranges3__45__cpo4swapE
	.align		8
        /*0058*/ 	.dword	_ZN39_INTERNAL_24131bc8_4_k_cu_734930d5_32894cuda3std6ranges3__45__cpo9iter_moveE
	.align		8
        /*0060*/ 	.dword	_ZN39_INTERNAL_24131bc8_4_k_cu_734930d5_32894cute7productE
	.align		8
        /*0068*/ 	.dword	_ZN39_INTERNAL_24131bc8_4_k_cu_734930d5_32894cute1_E
	.align		8
        /*0070*/ 	.dword	$str$27
	.align		8
        /*0078*/ 	.dword	$str$28
	.align		8
        /*0080*/ 	.dword	$str$29
	.align		8
        /*0088*/ 	.dword	$str$30


//--------------------- .text._ZN7cutlass13device_kernelINS_4conv6kernel13ConvUniversalINS1_16ConvProblemShapeILNS1_8OperatorE1ELi3EEENS1_10collective14CollectiveConvINS1_47MainloopSm100TmaUmmaWarpSpecializedImplicitGemmILS5_1ELi35ELi3ELi1ELi2EN4cute5tupleIJNSA_1CILi2EEENSC_ILi1EEESE_EEEEENSB_IJNSC_ILi128EEENSC_ILi64EEENSB_IJNSC_ILi32EEEEEEEEENS_6half_tESM_NSA_8TiledMMAINSA_8MMA_AtomIJNSA_26SM100_MMA_F16BF16_2x1SM_SSISM_SM_fLi128ELi64ELNSA_4UMMA5MajorE0ELSR_1ELNSQ_7ScaleInE0ELSS_0EEEEEENSA_6LayoutINSB_IJSE_SE_SE_EEENSB_IJNSC_ILi0EEESX_SX_EEEEENSB_IJNSA_10UnderscoreES10_S10_EEEEENS7_6detail27Sm100ImplicitGemmTileTraitsINSA_25SM100_TMA_2SM_LOAD_IM2COLENSA_14ComposedLayoutINSA_7SwizzleILi2ELi4ELi3EEENSA_18smem_ptr_flag_bitsILi16EEENSV_INSB_IJNSC_ILi8EEESJ_EEENSB_IJSJ_SE_EEEEEEEvEENS14_INSA_18SM100_TMA_2SM_LOADENS16_IS18_S1A_NSV_INSB_IJSJ_S1B_EEENSB_IJSE_SJ_EEEEEEEvEEEENS_8epilogue10collective18CollectiveEpilogueINS1O_23Sm100TmaWarpSpecializedILi3ELi2ELi16ELb1ELb0EEEJNSB_IJSI_SI_SK_EEENSB_IJNSV_ISI_SE_EENSV_INSB_IJNSC_ILi16EEESD_EEES1J_EEEEESM_NSB_IJNSB_IJllllEEESE_SX_EEESM_S20_NS1O_6fusion15FusionCallbacksIS1S_NS21_17LinearCombinationISM_fSM_fLNS_15FloatRoundStyleE2EEES1T_S1Y_JEEENSA_5SM1004TMEM4LOAD26SM100_TMEM_LOAD_32dp32b16xENSA_20SM90_TMA_LOAD_IM2COLENS16_INS17_ILi1ELi4ELi3EEES1A_NSV_INSB_IJS1B_S1V_EEENSB_IJS1V_SE_EEEEEEENSA_39AutoVectorizingCopyWithAssumedAlignmentILi128EEENSA_21SM90_TMA_STORE_IM2COLES2G_S2I_S2I_EEEvvEEEEvNT_6ParamsE --------------------------
	.section	.text._ZN7cutlass13device_kernelINS_4conv6kernel13ConvUniversalINS1_16ConvProblemShapeILNS1_8OperatorE1ELi3EEENS1_10collective14CollectiveConvINS1_47MainloopSm100TmaUmmaWarpSpecializedImplicitGemmILS5_1ELi35ELi3ELi1ELi2EN4cute5tupleIJNSA_1CILi2EEENSC_ILi1EEESE_EEEEENSB_IJNSC_ILi128EEENSC_ILi64EEENSB_IJNSC_ILi32EEEEEEEEENS_6half_tESM_NSA_8TiledMMAINSA_8MMA_AtomIJNSA_26SM100_MMA_F16BF16_2x1SM_SSISM_SM_fLi128ELi64ELNSA_4UMMA5MajorE0ELSR_1ELNSQ_7ScaleInE0ELSS_0EEEEEENSA_6LayoutINSB_IJSE_SE_SE_EEENSB_IJNSC_ILi0EEESX_SX_EEEEENSB_IJNSA_10UnderscoreES10_S10_EEEEENS7_6detail27Sm100ImplicitGemmTileTraitsINSA_25SM100_TMA_2SM_LOAD_IM2COLENSA_14ComposedLayoutINSA_7SwizzleILi2ELi4ELi3EEENSA_18smem_ptr_flag_bitsILi16EEENSV_INSB_IJNSC_ILi8EEESJ_EEENSB_IJSJ_SE_EEEEEEEvEENS14_INSA_18SM100_TMA_2SM_LOADENS16_IS18_S1A_NSV_INSB_IJSJ_S1B_EEENSB_IJSE_SJ_EEEEEEEvEEEENS_8epilogue10collective18CollectiveEpilogueINS1O_23Sm100TmaWarpSpecializedILi3ELi2ELi16ELb1ELb0EEEJNSB_IJSI_SI_SK_EEENSB_IJNSV_ISI_SE_EENSV_INSB_IJNSC_ILi16EEESD_EEES1J_EEEEESM_NSB_IJNSB_IJllllEEESE_SX_EEESM_S20_NS1O_6fusion15FusionCallbacksIS1S_NS21_17LinearCombinationISM_fSM_fLNS_15FloatRoundStyleE2EEES1T_S1Y_JEEENSA_5SM1004TMEM4LOAD26SM100_TMEM_LOAD_32dp32b16xENSA_20SM90_TMA_LOAD_IM2COLENS16_INS17_ILi1ELi4ELi3EEES1A_NSV_INSB_IJS1B_S1V_EEENSB_IJS1V_SE_EEEEEEENSA_39AutoVectorizingCopyWithAssumedAlignmentILi128EEENSA_21SM90_TMA_STORE_IM2COLES2G_S2I_S2I_EEEvvEEEEvNT_6ParamsE,"ax",@progbits
	.align	128
.text._ZN7cutlass13device_kernelINS_4conv6kernel13ConvUniversalINS1_16ConvProblemShapeILNS1_8OperatorE1ELi3EEENS1_10collective14CollectiveConvINS1_47MainloopSm100TmaUmmaWarpSpecializedImplicitGemmILS5_1ELi35ELi3ELi1ELi2EN4cute5tupleIJNSA_1CILi2EEENSC_ILi1EEESE_EEEEENSB_IJNSC_ILi128EEENSC_ILi64EEENSB_IJNSC_ILi32EEEEEEEEENS_6half_tESM_NSA_8TiledMMAINSA_8MMA_AtomIJNSA_26SM100_MMA_F16BF16_2x1SM_SSISM_SM_fLi128ELi64ELNSA_4UMMA5MajorE0ELSR_1ELNSQ_7ScaleInE0ELSS_0EEEEEENSA_6LayoutINSB_IJSE_SE_SE_EEENSB_IJNSC_ILi0EEESX_SX_EEEEENSB_IJNSA_10UnderscoreES10_S10_EEEEENS7_6detail27Sm100ImplicitGemmTileTraitsINSA_25SM100_TMA_2SM_LOAD_IM2COLENSA_14ComposedLayoutINSA_7SwizzleILi2ELi4ELi3EEENSA_18smem_ptr_flag_bitsILi16EEENSV_INSB_IJNSC_ILi8EEESJ_EEENSB_IJSJ_SE_EEEEEEEvEENS14_INSA_18SM100_TMA_2SM_LOADENS16_IS18_S1A_NSV_INSB_IJSJ_S1B_EEENSB_IJSE_SJ_EEEEEEEvEEEENS_8epilogue10collective18CollectiveEpilogueINS1O_23Sm100TmaWarpSpecializedILi3ELi2ELi16ELb1ELb0EEEJNSB_IJSI_SI_SK_EEENSB_IJNSV_ISI_SE_EENSV_INSB_IJNSC_ILi16EEESD_EEES1J_EEEEESM_NSB_IJNSB_IJllllEEESE_SX_EEESM_S20_NS1O_6fusion15FusionCallbacksIS1S_NS21_17LinearCombinationISM_fSM_fLNS_15FloatRoundStyleE2EEES1T_S1Y_JEEENSA_5SM1004TMEM4LOAD26SM100_TMEM_LOAD_32dp32b16xENSA_20SM90_TMA_LOAD_IM2COLENS16_INS17_ILi1ELi4ELi3EEES1A_NSV_INSB_IJS1B_S1V_EEENSB_IJS1V_SE_EEEEEEENSA_39AutoVectorizingCopyWithAssumedAlignmentILi128EEENSA_21SM90_TMA_STORE_IM2COLES2G_S2I_S2I_EEEvvEEEEvNT_6ParamsE:
        .type           _ZN7cutlass13device_kernelINS_4conv6kernel13ConvUniversalINS1_16ConvProblemShapeILNS1_8OperatorE1ELi3EEENS1_10collective14CollectiveConvINS1_47MainloopSm100TmaUmmaWarpSpecializedImplicitGemmILS5_1ELi35ELi3ELi1ELi2EN4cute5tupleIJNSA_1CILi2EEENSC_ILi1EEESE_EEEEENSB_IJNSC_ILi128EEENSC_ILi64EEENSB_IJNSC_ILi32EEEEEEEEENS_6half_tESM_NSA_8TiledMMAINSA_8MMA_AtomIJNSA_26SM100_MMA_F16BF16_2x1SM_SSISM_SM_fLi128ELi64ELNSA_4UMMA5MajorE0ELSR_1ELNSQ_7ScaleInE0ELSS_0EEEEEENSA_6LayoutINSB_IJSE_SE_SE_EEENSB_IJNSC_ILi0EEESX_SX_EEEEENSB_IJNSA_10UnderscoreES10_S10_EEEEENS7_6detail27Sm100ImplicitGemmTileTraitsINSA_25SM100_TMA_2SM_LOAD_IM2COLENSA_14ComposedLayoutINSA_7SwizzleILi2ELi4ELi3EEENSA_18smem_ptr_flag_bitsILi16EEENSV_INSB_IJNSC_ILi8EEESJ_EEENSB_IJSJ_SE_EEEEEEEvEENS14_INSA_18SM100_TMA_2SM_LOADENS16_IS18_S1A_NSV_INSB_IJSJ_S1B_EEENSB_IJSE_SJ_EEEEEEEvEEEENS_8epilogue10collective18CollectiveEpilogueINS1O_23Sm100TmaWarpSpecializedILi3ELi2ELi16ELb1ELb0EEEJNSB_IJSI_SI_SK_EEENSB_IJNSV_ISI_SE_EENSV_INSB_IJNSC_ILi16EEESD_EEES1J_EEEEESM_NSB_IJNSB_IJllllEEESE_SX_EEESM_S20_NS1O_6fusion15FusionCallbacksIS1S_NS21_17LinearCombinationISM_fSM_fLNS_15FloatRoundStyleE2EEES1T_S1Y_JEEENSA_5SM1004TMEM4LOAD26SM100_TMEM_LOAD_32dp32b16xENSA_20SM90_TMA_LOAD_IM2COLENS16_INS17_ILi1ELi4ELi3EEES1A_NSV_INSB_IJS1B_S1V_EEENSB_IJS1V_SE_EEEEEEENSA_39AutoVectorizingCopyWithAssumedAlignmentILi128EEENSA_21SM90_TMA_STORE_IM2COLES2G_S2I_S2I_EEEvvEEEEvNT_6ParamsE,@function
        .size           _ZN7cutlass13device_kernelINS_4conv6kernel13ConvUniversalINS1_16ConvProblemShapeILNS1_8OperatorE1ELi3EEENS1_10collective14CollectiveConvINS1_47MainloopSm100TmaUmmaWarpSpecializedImplicitGemmILS5_1ELi35ELi3ELi1ELi2EN4cute5tupleIJNSA_1CILi2EEENSC_ILi1EEESE_EEEEENSB_IJNSC_ILi128EEENSC_ILi64EEENSB_IJNSC_ILi32EEEEEEEEENS_6half_tESM_NSA_8TiledMMAINSA_8MMA_AtomIJNSA_26SM100_MMA_F16BF16_2x1SM_SSISM_SM_fLi128ELi64ELNSA_4UMMA5MajorE0ELSR_1ELNSQ_7ScaleInE0ELSS_0EEEEEENSA_6LayoutINSB_IJSE_SE_SE_EEENSB_IJNSC_ILi0EEESX_SX_EEEEENSB_IJNSA_10UnderscoreES10_S10_EEEEENS7_6detail27Sm100ImplicitGemmTileTraitsINSA_25SM100_TMA_2SM_LOAD_IM2COLENSA_14ComposedLayoutINSA_7SwizzleILi2ELi4ELi3EEENSA_18smem_ptr_flag_bitsILi16EEENSV_INSB_IJNSC_ILi8EEESJ_EEENSB_IJSJ_SE_EEEEEEEvEENS14_INSA_18SM100_TMA_2SM_LOADENS16_IS18_S1A_NSV_INSB_IJSJ_S1B_EEENSB_IJSE_SJ_EEEEEEEvEEEENS_8epilogue10collective18CollectiveEpilogueINS1O_23Sm100TmaWarpSpecializedILi3ELi2ELi16ELb1ELb0EEEJNSB_IJSI_SI_SK_EEENSB_IJNSV_ISI_SE_EENSV_INSB_IJNSC_ILi16EEESD_EEES1J_EEEEESM_NSB_IJNSB_IJllllEEESE_SX_EEESM_S20_NS1O_6fusion15FusionCallbacksIS1S_NS21_17LinearCombinationISM_fSM_fLNS_15FloatRoundStyleE2EEES1T_S1Y_JEEENSA_5SM1004TMEM4LOAD26SM100_TMEM_LOAD_32dp32b16xENSA_20SM90_TMA_LOAD_IM2COLENS16_INS17_ILi1ELi4ELi3EEES1A_NSV_INSB_IJS1B_S1V_EEENSB_IJS1V_SE_EEEEEEENSA_39AutoVectorizingCopyWithAssumedAlignmentILi128EEENSA_21SM90_TMA_STORE_IM2COLES2G_S2I_S2I_EEEvvEEEEvNT_6ParamsE,(.L_x_259 - _ZN7cutlass13device_kernelINS_4conv6kernel13ConvUniversalINS1_16ConvProblemShapeILNS1_8OperatorE1ELi3EEENS1_10collective14CollectiveConvINS1_47MainloopSm100TmaUmmaWarpSpecializedImplicitGemmILS5_1ELi35ELi3ELi1ELi2EN4cute5tupleIJNSA_1CILi2EEENSC_ILi1EEESE_EEEEENSB_IJNSC_ILi128EEENSC_ILi64EEENSB_IJNSC_ILi32EEEEEEEEENS_6half_tESM_NSA_8TiledMMAINSA_8MMA_AtomIJNSA_26SM100_MMA_F16BF16_2x1SM_SSISM_SM_fLi128ELi64ELNSA_4UMMA5MajorE0ELSR_1ELNSQ_7ScaleInE0ELSS_0EEEEEENSA_6LayoutINSB_IJSE_SE_SE_EEENSB_IJNSC_ILi0EEESX_SX_EEEEENSB_IJNSA_10UnderscoreES10_S10_EEEEENS7_6detail27Sm100ImplicitGemmTileTraitsINSA_25SM100_TMA_2SM_LOAD_IM2COLENSA_14ComposedLayoutINSA_7SwizzleILi2ELi4ELi3EEENSA_18smem_ptr_flag_bitsILi16EEENSV_INSB_IJNSC_ILi8EEESJ_EEENSB_IJSJ_SE_EEEEEEEvEENS14_INSA_18SM100_TMA_2SM_LOADENS16_IS18_S1A_NSV_INSB_IJSJ_S1B_EEENSB_IJSE_SJ_EEEEEEEvEEEENS_8epilogue10collective18CollectiveEpilogueINS1O_23Sm100TmaWarpSpecializedILi3ELi2ELi16ELb1ELb0EEEJNSB_IJSI_SI_SK_EEENSB_IJNSV_ISI_SE_EENSV_INSB_IJNSC_ILi16EEESD_EEES1J_EEEEESM_NSB_IJNSB_IJllllEEESE_SX_EEESM_S20_NS1O_6fusion15FusionCallbacksIS1S_NS21_17LinearCombinationISM_fSM_fLNS_15FloatRoundStyleE2EEES1T_S1Y_JEEENSA_5SM1004TMEM4LOAD26SM100_TMEM_LOAD_32dp32b16xENSA_20SM90_TMA_LOAD_IM2COLENS16_INS17_ILi1ELi4ELi3EEES1A_NSV_INSB_IJS1B_S1V_EEENSB_IJS1V_SE_EEEEEEENSA_39AutoVectorizingCopyWithAssumedAlignmentILi128EEENSA_21SM90_TMA_STORE_IM2COLES2G_S2I_S2I_EEEvvEEEEvNT_6ParamsE)
        .other          _ZN7cutlass13device_kernelINS_4conv6kernel13ConvUniversalINS1_16ConvProblemShapeILNS1_8OperatorE1ELi3EEENS1_10collective14CollectiveConvINS1_47MainloopSm100TmaUmmaWarpSpecializedImplicitGemmILS5_1ELi35ELi3ELi1ELi2EN4cute5tupleIJNSA_1CILi2EEENSC_ILi1EEESE_EEEEENSB_IJNSC_ILi128EEENSC_ILi64EEENSB_IJNSC_ILi32EEEEEEEEENS_6half_tESM_NSA_8TiledMMAINSA_8MMA_AtomIJNSA_26SM100_MMA_F16BF16_2x1SM_SSISM_SM_fLi128ELi64ELNSA_4UMMA5MajorE0ELSR_1ELNSQ_7ScaleInE0ELSS_0EEEEEENSA_6LayoutINSB_IJSE_SE_SE_EEENSB_IJNSC_ILi0EEESX_SX_EEEEENSB_IJNSA_10UnderscoreES10_S10_EEEEENS7_6detail27Sm100ImplicitGemmTileTraitsINSA_25SM100_TMA_2SM_LOAD_IM2COLENSA_14ComposedLayoutINSA_7SwizzleILi2ELi4ELi3EEENSA_18smem_ptr_flag_bitsILi16EEENSV_INSB_IJNSC_ILi8EEESJ_EEENSB_IJSJ_SE_EEEEEEEvEENS14_INSA_18SM100_TMA_2SM_LOADENS16_IS18_S1A_NSV_INSB_IJSJ_S1B_EEENSB_IJSE_SJ_EEEEEEEvEEEENS_8epilogue10collective18CollectiveEpilogueINS1O_23Sm100TmaWarpSpecializedILi3ELi2ELi16ELb1ELb0EEEJNSB_IJSI_SI_SK_EEENSB_IJNSV_ISI_SE_EENSV_INSB_IJNSC_ILi16EEESD_EEES1J_EEEEESM_NSB_IJNSB_IJllllEEESE_SX_EEESM_S20_NS1O_6fusion15FusionCallbacksIS1S_NS21_17LinearCombinationISM_fSM_fLNS_15FloatRoundStyleE2EEES1T_S1Y_JEEENSA_5SM1004TMEM4LOAD26SM100_TMEM_LOAD_32dp32b16xENSA_20SM90_TMA_LOAD_IM2COLENS16_INS17_ILi1ELi4ELi3EEES1A_NSV_INSB_IJS1B_S1V_EEENSB_IJS1V_SE_EEEEEEENSA_39AutoVectorizingCopyWithAssumedAlignmentILi128EEENSA_21SM90_TMA_STORE_IM2COLES2G_S2I_S2I_EEEvvEEEEvNT_6ParamsE,@"STO_CUDA_ENTRY STV_DEFAULT"
_ZN7cutlass13device_kernelINS_4conv6kernel13ConvUniversalINS1_16ConvProblemShapeILNS1_8OperatorE1ELi3EEENS1_10collective14CollectiveConvINS1_47MainloopSm100TmaUmmaWarpSpecializedImplicitGemmILS5_1ELi35ELi3ELi1ELi2EN4cute5tupleIJNSA_1CILi2EEENSC_ILi1EEESE_EEEEENSB_IJNSC_ILi128EEENSC_ILi64EEENSB_IJNSC_ILi32EEEEEEEEENS_6half_tESM_NSA_8TiledMMAINSA_8MMA_AtomIJNSA_26SM100_MMA_F16BF16_2x1SM_SSISM_SM_fLi128ELi64ELNSA_4UMMA5MajorE0ELSR_1ELNSQ_7ScaleInE0ELSS_0EEEEEENSA_6LayoutINSB_IJSE_SE_SE_EEENSB_IJNSC_ILi0EEESX_SX_EEEEENSB_IJNSA_10UnderscoreES10_S10_EEEEENS7_6detail27Sm100ImplicitGemmTileTraitsINSA_25SM100_TMA_2SM_LOAD_IM2COLENSA_14ComposedLayoutINSA_7SwizzleILi2ELi4ELi3EEENSA_18smem_ptr_flag_bitsILi16EEENSV_INSB_IJNSC_ILi8EEESJ_EEENSB_IJSJ_SE_EEEEEEEvEENS14_INSA_18SM100_TMA_2SM_LOADENS16_IS18_S1A_NSV_INSB_IJSJ_S1B_EEENSB_IJSE_SJ_EEEEEEEvEEEENS_8epilogue10collective18CollectiveEpilogueINS1O_23Sm100TmaWarpSpecializedILi3ELi2ELi16ELb1ELb0EEEJNSB_IJSI_SI_SK_EEENSB_IJNSV_ISI_SE_EENSV_INSB_IJNSC_ILi16EEESD_EEES1J_EEEEESM_NSB_IJNSB_IJllllEEESE_SX_EEESM_S20_NS1O_6fusion15FusionCallbacksIS1S_NS21_17LinearCombinationISM_fSM_fLNS_15FloatRoundStyleE2EEES1T_S1Y_JEEENSA_5SM1004TMEM4LOAD26SM100_TMEM_LOAD_32dp32b16xENSA_20SM90_TMA_LOAD_IM2COLENS16_INS17_ILi1ELi4ELi3EEES1A_NSV_INSB_IJS1B_S1V_EEENSB_IJS1V_SE_EEEEEEENSA_39AutoVectorizingCopyWithAssumedAlignmentILi128EEENSA_21SM90_TMA_STORE_IM2COLES2G_S2I_S2I_EEEvvEEEEvNT_6ParamsE:
[----:B------:R-:W1:Y:S01]  /*0000*/  LDC R1, c[0x0][0x37c] ;  /* 0x0000df00ff017b82 */ /* 0x000e620000000800 */
[----:B------:R-:W2:Y:S01]  /*0010*/  S2R R53, SR_TID.X ;  /* 0x0000000000357919 */ /* 0x000ea20000002100 */
[----:B------:R-:W3:Y:S06]  /*0020*/  LDCU.64 UR8, c[0x0][0x990] ;  /* 0x00013200ff0877ac */ /* 0x000eec0008000a00 */
[----:B------:R-:W4:Y:S01]  /*0030*/  S2UR UR4, SR_CgaCtaId ;  /* 0x00000000000479c3 */ /* 0x000f220000008800 */
[----:B-1----:R-:W-:Y:S01]  /*0040*/  VIADD R1, R1, 0xfffffff8 ;  /* 0xfffffff801017836 */ /* 0x002fe20000000000 */
[----:B------:R-:W-:-:S02]  /*0050*/  PRMT R45, RZ, 0x7610, R45 ;  /* 0x00007610ff2d7816 */ /* 0x000fc4000000002d */
[----:B------:R-:W-:Y:S02]  /*0060*/  ELECT P1, URZ, PT ;  /* 0x0000000000ff782f */ /* 0x000fe40003820000 */
[----:B------:R-:W-:Y:S01]  /*0070*/  R2UR UR43, R1 ;  /* 0x00000000012b72ca */ /* 0x000fe200000e0000 */
[----:B---3--:R-:W-:-:S04]  /*0080*/  UISETP.NE.U32.AND UP0, UPT, UR8, URZ, UPT ;  /* 0x000000ff0800728c */ /* 0x008fc8000bf05070 */
[----:B------:R-:W-:Y:S02]  /*0090*/  UISETP.NE.AND.EX UP0, UPT, UR9, URZ, UPT, UP0 ;  /* 0x000000ff0900728c */ /* 0x000fe4000bf05300 */
[----:B----4-:R-:W-:Y:S02]  /*00a0*/  ULOP3.LUT UR31, UR4, 0x1, URZ, 0xc0, !UPT ;  /* 0x00000001041f7892 */ /* 0x010fe4000f8ec0ff */
[----:B------:R-:W-:Y:S01]  /*00b0*/  ULOP3.LUT UR30, UR4, 0x1, URZ, 0x3c, !UPT ;  /* 0x00000001041e7892 */ /* 0x000fe2000f8e3cff */
[----:B--2---:R-:W-:-:S05]  /*00c0*/  SHF.R.U32.HI R46, RZ, 0x5, R53 ;  /* 0x00000005ff2e7819 */ /* 0x004fca0000011635 */
[----:B------:R-:W1:Y:S02]  /*00d0*/  SHFL.IDX PT, R0, R46, RZ, 0x1f ;  /* 0x00001fff2e007589 */ /* 0x000e6400000e0000 */
[----:B-1----:R-:W-:Y:S01]  /*00e0*/  R2UR UR18, R0 ;  /* 0x00000000001272ca */ /* 0x002fe200000e0000 */
[----:B------:R-:W-:-:S14]  /*00f0*/  BRA.U UP0, `(.L_x_0) ;  /* 0x0000000100307547 */ /* 0x000fdc000b800000 */
[----:B------:R-:W1:Y:S02]  /*0100*/  LDCU.64 UR4, c[0x0][0x988] ;  /* 0x00013100ff0477ac */ /* 0x000e640008000a00 */
[----:B-1----:R-:W-:-:S04]  /*0110*/  UISETP.NE.U32.AND UP0, UPT, UR4, URZ, UPT ;  /* 0x000000ff0400728c */ /* 0x002fc8000bf05070 */
[----:B------:R-:W-:-:S09]  /*0120*/  UISETP.NE.AND.EX UP0, UPT, UR5, URZ, UPT, UP0 ;  /* 0x000000ff0500728c */ /* 0x000fd2000bf05300 */
[----:B------:R-:W-:Y:S05]  /*0130*/  BRA.U !UP0, `(.L_x_1) ;  /* 0x0000000108147547 */ /* 0x000fea000b800000 */
[----:B------:R-:W1:Y:S01]  /*0140*/  LDC.64 R26, c[0x0][0x988] ;  /* 0x00026200ff1a7b82 */ /* 0x000e620000000a00 */
[----:B------:R-:W1:Y:S02]  /*0150*/  LDCU.64 UR4, c[0x0][0x358] ;  /* 0x00006b00ff0477ac */ /* 0x000e640008000a00 */
[----:B-1----:R1:W5:Y:S01]  /*0160*/  LDG.E R26, desc[UR4][R26.64] ;  /* 0x000000041a1a7981 */ /* 0x002362000c1e1900 */
[----:B------:R-:W-:Y:S01]  /*0170*/  HFMA2 R45, -RZ, RZ, 0, 5.9604644775390625e-08 ;  /* 0x00000001ff2d7431 */ /* 0x000fe200000001ff */
[----:B------:R-:W-:Y:S05]  /*0180*/  BRA `(.L_x_0) ;  /* 0x00000000000c7947 */ /* 0x000fea0003800000 */
.L_x_1:
[----:B------:R-:W1:Y:S01]  /*0190*/  LDCU UR4, c[0x0][0x980] ;  /* 0x00013000ff0477ac */ /* 0x000e620008000800 */
[----:B------:R-:W-:Y:S01]  /*01a0*/  HFMA2 R45, -RZ, RZ, 0, 5.9604644775390625e-08 ;  /* 0x00000001ff2d7431 */ /* 0x000fe200000001ff */
[----:B-1----:R-:W-:-:S07]  /*01b0*/  MOV R26, UR4 ;  /* 0x00000004001a7c02 */ /* 0x002fce0008000f00 */
.L_x_0:
[----:B------:R-:W2:Y:S02]  /*01c0*/  LDCU.64 UR4, c[0x0][0x9b0] ;  /* 0x00013600ff0477ac */ /* 0x000ea40008000a00 */
[----:B--2---:R-:W-:-:S04]  /*01d0*/  UISETP.NE.U32.AND UP0, UPT, UR4, URZ, UPT ;  /* 0x000000ff0400728c */ /* 0x004fc8000bf05070 */
[----:B------:R-:W-:-:S09]  /*01e0*/  UISETP.NE.AND.EX UP0, UPT, UR5, URZ, UPT, UP0 ;  /* 0x000000ff0500728c */ /* 0x000fd2000bf05300 */
[----:B------:R-:W-:Y:S05]  /*01f0*/  BRA.U UP0, `(.L_x_2) ;  /* 0x0000000100287547 */ /* 0x000fea000b800000 */
[----:B------:R-:W2:Y:S02]  /*0200*/  LDCU.64 UR4, c[0x0][0x9a8] ;  /* 0x00013500ff0477ac */ /* 0x000ea40008000a00 */
[----:B--2---:R-:W-:-:S04]  /*0210*/  UISETP.NE.U32.AND UP0, UPT, UR4, URZ, UPT ;  /* 0x000000ff0400728c */ /* 0x004fc8000bf05070 */
[----:B------:R-:W-:-:S09]  /*0220*/  UISETP.NE.AND.EX UP0, UPT, UR5, URZ, UPT, UP0 ;  /* 0x000000ff0500728c */ /* 0x000fd2000bf05300 */
[----:B------:R-:W-:Y:S05]  /*0230*/  BRA.U !UP0, `(.L_x_3) ;  /* 0x0000000108107547 */ /* 0x000fea000b800000 */
[----:B------:R-:W2:Y:S01]  /*0240*/  LDC.64 R24, c[0x0][0x9a8] ;  /* 0x00026a00ff187b82 */ /* 0x000ea20000000a00 */
[----:B------:R-:W2:Y:S02]  /*0250*/  LDCU.64 UR4, c[0x0][0x358] ;  /* 0x00006b00ff0477ac */ /* 0x000ea40008000a00 */
[----:B--2---:R2:W5:Y:S01]  /*0260*/  LDG.E R24, desc[UR4][R24.64] ;  /* 0x0000000418187981 */ /* 0x004562000c1e1900 */
[----:B------:R-:W-:Y:S05]  /*0270*/  BRA `(.L_x_2) ;  /* 0x0000000000087947 */ /* 0x000fea0003800000 */
.L_x_3:
[----:B------:R-:W2:Y:S02]  /*0280*/  LDCU UR4, c[0x0][0x9a0] ;  /* 0x00013400ff0477ac */ /* 0x000ea40008000800 */
[----:B--2---:R-:W-:Y:S02]  /*0290*/  MOV R24, UR4 ;  /* 0x0000000400187c02 */ /* 0x004fe40008000f00 */
.L_x_2:
[----:B------:R-:W-:Y:S01]  /*02a0*/  IMAD.U32 R0, RZ, RZ, UR18 ;  /* 0x00000012ff007e24 */ /* 0x000fe2000f8e00ff */
[----:B------:R-:W-:Y:S04]  /*02b0*/  BSSY.RECONVERGENT B0, `(.L_x_4) ;  /* 0x000000c000007945 */ /* 0x000fe80003800200 */
[C---:B------:R-:W-:Y:S02]  /*02c0*/  ISETP.NE.OR P2, PT, R0.reuse, 0x1, !P1 ;  /* 0x000000010000780c */ /* 0x040fe40004f45670 */
[----:B------:R-:W-:-:S11]  /*02d0*/  ISETP.NE.OR P0, PT, R0, 0x3, !P1 ;  /* 0x000000030000780c */ /* 0x000fd60004f05670 */
[----:B------:R-:W-:Y:S05]  /*02e0*/  @P2 BRA `(.L_x_5) ;  /* 0x0000000000202947 */ /* 0x000fea0003800000 */
[----:B------:R-:W3:Y:S02]  /*02f0*/  LDCU.64 UR4, c[0x0][0x348] ;  /* 0x00006900ff0477ac */ /* 0x000ee40008000a00 */
[----:B---3--:R-:W-:Y:S02]  /*0300*/  UIADD3 UR6, UP1, UPT, UR4, 0x80, URZ ;  /* 0x0000008004067890 */ /* 0x008fe4000ff3e0ff */
[----:B------:R-:W-:Y:S02]  /*0310*/  UIADD3 UR4, UP0, UPT, UR4, 0x200, URZ ;  /* 0x0000020004047890 */ /* 0x000fe4000ff1e0ff */
[----:B------:R-:W-:Y:S02]  /*0320*/  UIADD3.X UR7, UPT, UPT, URZ, UR5, URZ, UP1, !UPT ;  /* 0x00000005ff077290 */ /* 0x000fe40008ffe4ff */
[----:B------:R-:W-:-:S07]  /*0330*/  UIADD3.X UR5, UPT, UPT, URZ, UR5, URZ, UP0, !UPT ;  /* 0x00000005ff057290 */ /* 0x000fce00087fe4ff */
[----:B------:R3:W-:Y:S02]  /*0340*/  UTMACCTL.PF [UR6] ;  /* 0x00000000060079b9 */ /* 0x0007e40008040000 */
[----:B------:R3:W-:Y:S02]  /*0350*/  UTMACCTL.PF [UR4] ;  /* 0x00000000040079b9 */ /* 0x0007e40008040000 */
[----:B---3--:R-:W-:Y:S01]  /*0360*/  NOP ;  /* 0x0000000000007918 */ /* 0x008fe20000000000 */
.L_x_5:
[----:B------:R-:W-:Y:S05]  /*0370*/  BSYNC.RECONVERGENT B0 ;  /* 0x0000000000007941 */ /* 0x000fea0003800200 */
.L_x_4:
[----:B------:R-:W-:Y:S04]  /*0380*/  BSSY.RECONVERGENT B0, `(.L_x_6) ;  /* 0x000000a000007945 */ /* 0x000fe80003800200 */
        /* <DEDUP_REMOVED lines=9> */
.L_x_7:
[----:B------:R-:W-:Y:S05]  /*0420*/  BSYNC.RECONVERGENT B0 ;  /* 0x0000000000007941 */ /* 0x000fea0003800200 */
.L_x_6:
[----:B------:R-:W3:Y:S01]  /*0430*/  LDCU.64 UR4, c[0x0][0x988] ;  /* 0x00013100ff0477ac */ /* 0x000ee20008000a00 */
[----:B------:R-:W-:Y:S02]  /*0440*/  UISETP.EQ.U32.AND UP2, UPT, UR8, URZ, UPT ;  /* 0x000000ff0800728c */ /* 0x000fe4000bf42070 */
[----:B------:R-:W-:Y:S02]  /*0450*/  UPLOP3.LUT UP3, UPT, UPT, UPT, UPT, 0x80, 0x8 ;  /* 0x000000000008789c */ /* 0x000fe40003f6f070 */
[----:B---3--:R-:W-:-:S04]  /*0460*/  UISETP.NE.U32.AND UP0, UPT, UR4, URZ, UPT ;  /* 0x000000ff0400728c */ /* 0x008fc8000bf05070 */
[----:B------:R-:W-:-:S04]  /*0470*/  UISETP.NE.AND.EX UP1, UPT, UR5, URZ, UPT, UP0 ;  /* 0x000000ff0500728c */ /* 0x000fc8000bf25300 */
[----:B------:R-:W-:-:S04]  /*0480*/  UISETP.EQ.OR.EX UP4, UPT, UR9, URZ, !UP1, UP2 ;  /* 0x000000ff0900728c */ /* 0x000fc8000cf82720 */
[----:B------:R-:W-:-:S06]  /*0490*/  UP2UR UR4, UPR, URZ, 0x10 ;  /* 0x00000010ff047883 */ /* 0x000fcc0008000000 */
[----:B------:R-:W-:Y:S01]  /*04a0*/  MOV R49, UR4 ;  /* 0x0000000400317c02 */ /* 0x000fe20008000f00 */
[----:B------:R-:W-:Y:S06]  /*04b0*/  BRA.U !UP4, `(.L_x_8) ;  /* 0x000000010c207547 */ /* 0x000fec000b800000 */
[----:B------:R-:W-:Y:S01]  /*04c0*/  UISETP.NE.U32.AND UP2, UPT, UR8, URZ, UPT ;  /* 0x000000ff0800728c */ /* 0x000fe2000bf45070 */
[----:B-----5:R-:W-:Y:S01]  /*04d0*/  FSETP.NEU.AND P0, PT, R26, RZ, PT ;  /* 0x000000ff1a00720b */ /* 0x020fe20003f0d000 */
[----:B------:R-:W-:Y:S02]  /*04e0*/  USEL UR4, URZ, 0xffffffff, UP1 ;  /* 0xffffffffff047887 */ /* 0x000fe40008800000 */
[----:B------:R-:W-:-:S10]  /*04f0*/  UISETP.NE.AND.EX UP2, UPT, UR9, URZ, UPT, UP2 ;  /* 0x000000ff0900728c */ /* 0x000fd4000bf45320 */
[----:B------:R-:W-:Y:S01]  /*0500*/  VOTEU.ANY UP0, P0 ;  /* 0x0000000000ff7886 */ /* 0x000fe20000000100 */
[----:B------:R-:W-:-:S04]  /*0510*/  @!UP2 USEL UR4, URZ, 0xffffffff, UP0 ;  /* 0xffffffffff04a887 */ /* 0x000fc80008000000 */
[----:B------:R-:W-:-:S04]  /*0520*/  ULOP3.LUT UR4, UR4, 0x1, URZ, 0xc0, !UPT ;  /* 0x0000000104047892 */ /* 0x000fc8000f8ec0ff */
[----:B------:R-:W-:-:S11]  /*0530*/  UISETP.NE.U32.AND UP3, UPT, UR4, 0x1, UPT ;  /* 0x000000010400788c */ /* 0x000fd6000bf65070 */
.L_x_8:
[----:B------:R-:W3:Y:S01]  /*0540*/  SHFL.IDX PT, R0, R46, RZ, 0x1f ;  /* 0x00001fff2e007589 */ /* 0x000ee200000e0000 */
[----:B------:R-:W-:Y:S02]  /*0550*/  UISETP.NE.AND UP5, UPT, UR18, 0x2, UPT ;  /* 0x000000021200788c */ /* 0x000fe4000bfa5270 */
[----:B------:R-:W-:Y:S02]  /*0560*/  UISETP.NE.AND UP0, UPT, UR18, 0x2, UPT ;  /* 0x000000021200788c */ /* 0x000fe4000bf05270 */
[----:B------:R-:W-:Y:S02]  /*0570*/  UISETP.NE.OR UP2, UPT, UR31, URZ, UP5 ;  /* 0x000000ff1f00728c */ /* 0x000fe4000af45670 */
[----:B------:R-:W-:-:S04]  /*0580*/  USEL UR55, URZ, 0x1, UP0 ;  /* 0x00000001ff377887 */ /* 0x000fc80008000000 */
[----:B------:R-:W-:Y:S02]  /*0590*/  PLOP3.LUT P3, PT, P1, PT, UP2, 0xae, 0xea ;  /* 0x0000000000ea781c */ /* 0x000fe40000f6f52e */
[----:B---3--:R-:W-:-:S13]  /*05a0*/  ISETP.NE.AND P0, PT, R0, RZ, PT ;  /* 0x000000ff0000720c */ /* 0x008fda0003f05270 */
[----:B------:R-:W-:Y:S05]  /*05b0*/  @P0 BRA `(.L_x_9) ;  /* 0x00000004004c0947 */ /* 0x000fea0003800000 */
[----:B------:R-:W-:Y:S01]  /*05c0*/  ELECT P0, URZ, PT ;  /* 0x0000000000ff782f */ /* 0x000fe20003800000 */
[----:B------:R-:W-:-:S12]  /*05d0*/  BSSY.RECONVERGENT B0, `(.L_x_9) ;  /* 0x0000051000007945 */ /* 0x000fd80003800200 */
[----:B------:R-:W-:Y:S05]  /*05e0*/  @!P0 BRA `(.L_x_10) ;  /* 0x00000004003c8947 */ /* 0x000fea0003800000 */
[----:B------:R-:W3:Y:S01]  /*05f0*/  S2UR UR5, SR_CgaCtaId ;  /* 0x00000000000579c3 */ /* 0x000ee20000008800 */
[----:B------:R-:W-:Y:S01]  /*0600*/  UMOV UR4, 0x400 ;  /* 0x0000040000047882 */ /* 0x000fe20000000000 */
[----:B------:R-:W-:Y:S02]  /*0610*/  UMOV UR6, 0x1 ;  /* 0x0000000100067882 */ /* 0x000fe40000000000 */
[----:B------:R-:W-:-:S04]  /*0620*/  UIADD3 UR6, UPT, UPT, -UR6, 0x100000, URZ ;  /* 0x0010000006067890 */ /* 0x000fc8000fffe1ff */
[----:B------:R-:W-:Y:S02]  /*0630*/  USHF.L.U32 UR7, UR6, 0xb, URZ ;  /* 0x0000000b06077899 */ /* 0x000fe400080006ff */
[----:B------:R-:W-:Y:S02]  /*0640*/  USHF.L.U32 UR6, UR6, 0x1, URZ ;  /* 0x0000000106067899 */ /* 0x000fe400080006ff */
[----:B---3--:R-:W-:Y:S01]  /*0650*/  ULEA UR4, UR5, UR4, 0x18 ;  /* 0x0000000405047291 */ /* 0x008fe2000f8ec0ff */
[----:B------:R-:W3:Y:S11]  /*0660*/  FENCE.VIEW.ASYNC.S ;  /* 0x00000000000073c6 */ /* 0x000ef60000000000 */
[----:B---3--:R3:W4:Y:S01]  /*0670*/  SYNCS.EXCH.64 URZ, [UR4], UR6 ;  /* 0x0000000604ff75b2 */ /* 0x0087220008000100 */
[----:B------:R3:W1:Y:S01]  /*0680*/  SYNCS.EXCH.64 URZ, [UR4+0x118], UR6 ;  /* 0x0001180604ff75b2 */ /* 0x0006620008000100 */
        /* <DEDUP_REMOVED lines=67> */
[----:B------:R3:W1:Y:S02]  /*0ac0*/  SYNCS.EXCH.64 URZ, [UR4+0x228], UR6 ;  /* 0x0002280604ff75b2 */ /* 0x0006640008000100 */
[----:B---34-:R-:W-:Y:S01]  /*0ad0*/  NOP ;  /* 0x0000000000007918 */ /* 0x018fe20000000000 */
.L_x_10:
[----:B------:R-:W-:Y:S05]  /*0ae0*/  BSYNC.RECONVERGENT B0 ;  /* 0x0000000000007941 */ /* 0x000fea0003800200 */
.L_x_9:
[----:B------:R-:W3:Y:S01]  /*0af0*/  SHFL.IDX PT, R0, R46, RZ, 0x1f ;  /* 0x00001fff2e007589 */ /* 0x000ee200000e0000 */
[----:B------:R-:W-:Y:S01]  /*0b00*/  NOP ;  /* 0x0000000000007918 */ /* 0x000fe20000000000 */
[----:B---3--:R-:W-:-:S13]  /*0b10*/  ISETP.NE.AND P0, PT, R0, 0x1, PT ;  /* 0x000000010000780c */ /* 0x008fda0003f05270 */
[----:B------:R-:W-:Y:S05]  /*0b20*/  @P0 BRA `(.L_x_11) ;  /* 0x0000000000500947 */ /* 0x000fea0003800000 */
[----:B------:R-:W3:Y:S01]  /*0b30*/  S2UR UR5, SR_CgaCtaId ;  /* 0x00000000000579c3 */ /* 0x000ee20000008800 */
[----:B------:R-:W-:Y:S01]  /*0b40*/  UMOV UR4, 0x400 ;  /* 0x0000040000047882 */ /* 0x000fe20000000000 */
[----:B------:R-:W-:Y:S01]  /*0b50*/  UMOV UR8, 0x20 ;  /* 0x0000002000087882 */ /* 0x000fe20000000000 */
[----:B------:R-:W-:Y:S01]  /*0b60*/  UMOV UR6, 0x80 ;  /* 0x0000008000067882 */ /* 0x000fe20000000000 */
[----:B------:R-:W-:-:S04]  /*0b70*/  UIADD3 UR8, UPT, UPT, -UR8, 0x100000, URZ ;  /* 0x0010000008087890 */ /* 0x000fc8000fffe1ff */
[----:B------:R-:W-:Y:S02]  /*0b80*/  USHF.L.U32 UR9, UR8, 0xb, URZ ;  /* 0x0000000b08097899 */ /* 0x000fe400080006ff */
[----:B------:R-:W-:Y:S02]  /*0b90*/  USHF.L.U32 UR8, UR8, 0x1, URZ ;  /* 0x0000000108087899 */ /* 0x000fe400080006ff */
[----:B------:R-:W-:-:S04]  /*0ba0*/  UIADD3 UR6, UPT, UPT, -UR6, 0x100000, URZ ;  /* 0x0010000006067890 */ /* 0x000fc8000fffe1ff */
[----:B------:R-:W-:Y:S02]  /*0bb0*/  USHF.L.U32 UR7, UR6, 0xb, URZ ;  /* 0x0000000b06077899 */ /* 0x000fe400080006ff */
[----:B------:R-:W-:Y:S01]  /*0bc0*/  USHF.L.U32 UR6, UR6, 0x1, URZ ;  /* 0x0000000106067899 */ /* 0x000fe200080006ff */
[----:B------:R-:W-:Y:S01]  /*0bd0*/  ELECT P0, URZ, PT ;  /* 0x0000000000ff782f */ /* 0x000fe20003800000 */
[----:B---3--:R-:W-:Y:S01]  /*0be0*/  ULEA UR4, UR5, UR4, 0x18 ;  /* 0x0000000405047291 */ /* 0x008fe2000f8ec0ff */
[----:B------:R-:W3:Y:S11]  /*0bf0*/  FENCE.VIEW.ASYNC.S ;  /* 0x00000000000073c6 */ /* 0x000ef60000000000 */
[----:B---3--:R3:W4:Y:S01]  /*0c00*/  SYNCS.EXCH.64 URZ, [UR4+0x230], UR8 ;  /* 0x0002300804ff75b2 */ /* 0x0087220008000100 */
[----:B------:R3:W1:Y:S01]  /*0c10*/  SYNCS.EXCH.64 URZ, [UR4+0x248], UR6 ;  /* 0x0002480604ff75b2 */ /* 0x0006620008000100 */
[----:B------:R3:W1:Y:S01]  /*0c20*/  SYNCS.EXCH.64 URZ, [UR4+0x238], UR8 ;  /* 0x0002380804ff75b2 */ /* 0x0006620008000100 */
[----:B------:R3:W1:Y:S01]  /*0c30*/  SYNCS.EXCH.64 URZ, [UR4+0x250], UR6 ;  /* 0x0002500604ff75b2 */ /* 0x0006620008000100 */
[----:B------:R3:W1:Y:S01]  /*0c40*/  SYNCS.EXCH.64 URZ, [UR4+0x240], UR8 ;  /* 0x0002400804ff75b2 */ /* 0x0006620008000100 */
[----:B------:R3:W1:Y:S01]  /*0c50*/  SYNCS.EXCH.64 URZ, [UR4+0x258], UR6 ;  /* 0x0002580604ff75b2 */ /* 0x0006620008000100 */
[----:B------:R-:W-:Y:S01]  /*0c60*/  NOP ;  /* 0x0000000000007918 */ /* 0x000fe20000000000 */
.L_x_11:
[----:B------:R-:W2:Y:S01]  /*0c70*/  SHFL.IDX PT, R0, R46, RZ, 0x1f ;  /* 0x00001fff2e007589 */ /* 0x000ea200000e0000 */
[----:B------:R-:W-:Y:S01]  /*0c80*/  NOP ;  /* 0x0000000000007918 */ /* 0x000fe20000000000 */
[----:B--2---:R-:W-:-:S13]  /*0c90*/  ISETP.NE.AND P0, PT, R0, 0x3, PT ;  /* 0x000000030000780c */ /* 0x004fda0003f05270 */
[----:B------:R-:W-:Y:S05]  /*0ca0*/  @P0 BRA `(.L_x_12) ;  /* 0x0000000000300947 */ /* 0x000fea0003800000 */
[----:B------:R-:W2:Y:S01]  /*0cb0*/  S2UR UR5, SR_CgaCtaId ;  /* 0x00000000000579c3 */ /* 0x000ea20000008800 */
[----:B---3--:R-:W-:Y:S01]  /*0cc0*/  UMOV UR4, 0x400 ;  /* 0x0000040000047882 */ /* 0x008fe20000000000 */
[----:B------:R-:W-:Y:S01]  /*0cd0*/  UMOV UR6, 0x20 ;  /* 0x0000002000067882 */ /* 0x000fe20000000000 */
[----:B------:R-:W-:Y:S01]  /*0ce0*/  ELECT P0, URZ, PT ;  /* 0x0000000000ff782f */ /* 0x000fe20003800000 */
[----:B------:R-:W-:-:S04]  /*0cf0*/  UIADD3 UR6, UPT, UPT, -UR6, 0x100000, URZ ;  /* 0x0010000006067890 */ /* 0x000fc8000fffe1ff */
[----:B------:R-:W-:Y:S02]  /*0d00*/  USHF.L.U32 UR7, UR6, 0xb, URZ ;  /* 0x0000000b06077899 */ /* 0x000fe400080006ff */
[----:B------:R-:W-:Y:S02]  /*0d10*/  USHF.L.U32 UR6, UR6, 0x1, URZ ;  /* 0x0000000106067899 */ /* 0x000fe400080006ff */
[----:B--2---:R-:W-:Y:S01]  /*0d20*/  ULEA UR4, UR5, UR4, 0x18 ;  /* 0x0000000405047291 */ /* 0x004fe2000f8ec0ff */
[----:B------:R-:W2:Y:S11]  /*0d30*/  FENCE.VIEW.ASYNC.S ;  /* 0x00000000000073c6 */ /* 0x000eb60000000000 */
[----:B--2---:R2:W3:Y:S01]  /*0d40*/  SYNCS.EXCH.64 URZ, [UR4+0x260], UR6 ;  /* 0x0002600604ff75b2 */ /* 0x0044e20008000100 */
[----:B------:R2:W1:Y:S01]  /*0d50*/  SYNCS.EXCH.64 URZ, [UR4+0x268], UR6 ;  /* 0x0002680604ff75b2 */ /* 0x0004620008000100 */
[----:B------:R-:W-:Y:S01]  /*0d60*/  NOP ;  /* 0x0000000000007918 */ /* 0x000fe20000000000 */
.L_x_12:
[----:B------:R-:W4:Y:S01]  /*0d70*/  SHFL.IDX PT, R0, R46, RZ, 0x1f ;  /* 0x00001fff2e007589 */ /* 0x000f2200000e0000 */
[----:B------:R-:W-:Y:S01]  /*0d80*/  NOP ;  /* 0x0000000000007918 */ /* 0x000fe20000000000 */
[----:B----4-:R-:W-:-:S13]  /*0d90*/  ISETP.NE.AND P0, PT, R0, 0x4, PT ;  /* 0x000000040000780c */ /* 0x010fda0003f05270 */
[----:B------:R-:W-:Y:S05]  /*0da0*/  @P0 BRA `(.L_x_13) ;  /* 0x0000000000440947 */ /* 0x000fea0003800000 */
[----:B------:R-:W4:Y:S01]  /*0db0*/  S2UR UR5, SR_CgaCtaId ;  /* 0x00000000000579c3 */ /* 0x000f220000008800 */
[----:B--23--:R-:W-:Y:S01]  /*0dc0*/  UMOV UR4, 0x1e0 ;  /* 0x000001e000047882 */ /* 0x00cfe20000000000 */
[----:B------:R-:W-:Y:S01]  /*0dd0*/  UMOV UR6, 0x400 ;  /* 0x0000040000067882 */ /* 0x000fe20000000000 */
[----:B------:R-:W-:Y:S01]  /*0de0*/  USEL UR4, UR4, 0x1a0, UP3 ;  /* 0x000001a004047887 */ /* 0x000fe20009800000 */
[----:B------:R-:W-:Y:S01]  /*0df0*/  UMOV UR8, 0x1 ;  /* 0x0000000100087882 */ /* 0x000fe20000000000 */
[----:B------:R-:W-:Y:S01]  /*0e00*/  ELECT P0, URZ, PT ;  /* 0x0000000000ff782f */ /* 0x000fe20003800000 */
[----:B------:R-:W-:-:S04]  /*0e10*/  UIADD3 UR8, UPT, UPT, -UR8, 0x100000, URZ ;  /* 0x0010000008087890 */ /* 0x000fc8000fffe1ff */
[----:B------:R-:W-:Y:S02]  /*0e20*/  USHF.L.U32 UR9, UR8, 0xb, URZ ;  /* 0x0000000b08097899 */ /* 0x000fe400080006ff */
[----:B------:R-:W-:Y:S02]  /*0e30*/  USHF.L.U32 UR8, UR8, 0x1, URZ ;  /* 0x0000000108087899 */ /* 0x000fe400080006ff */
[----:B----4-:R-:W-:Y:S02]  /*0e40*/  ULEA UR6, UR5, UR6, 0x18 ;  /* 0x0000000605067291 */ /* 0x010fe4000f8ec0ff */
[----:B------:R-:W-:-:S04]  /*0e50*/  UIADD3 UR4, UPT, UPT, -UR4, 0x100000, URZ ;  /* 0x0010000004047890 */ /* 0x000fc8000fffe1ff */
[----:B------:R-:W-:Y:S02]  /*0e60*/  USHF.L.U32 UR5, UR4, 0xb, URZ ;  /* 0x0000000b04057899 */ /* 0x000fe400080006ff */
[----:B------:R-:W-:Y:S01]  /*0e70*/  USHF.L.U32 UR4, UR4, 0x1, URZ ;  /* 0x0000000104047899 */ /* 0x000fe200080006ff */
[----:B------:R-:W2:Y:S03]  /*0e80*/  FENCE.VIEW.ASYNC.S ;  /* 0x00000000000073c6 */ /* 0x000ea60000000000 */
[----:B--2---:R4:W2:Y:S08]  /*0e90*/  SYNCS.EXCH.64 URZ, [UR6+0x270], UR8 ;  /* 0x0002700806ff75b2 */ /* 0x0048b00008000100 */
[----:B------:R4:W3:Y:S02]  /*0ea0*/  SYNCS.EXCH.64 URZ, [UR6+0x278], UR4 ;  /* 0x0002780406ff75b2 */ /* 0x0008e40008000100 */
[----:B----4-:R-:W-:Y:S01]  /*0eb0*/  NOP ;  /* 0x0000000000007918 */ /* 0x010fe20000000000 */
.L_x_13:
[----:B------:R-:W4:Y:S01]  /*0ec0*/  SHFL.IDX PT, R0, R46, RZ, 0x1f ;  /* 0x00001fff2e007589 */ /* 0x000f2200000e0000 */
[----:B------:R-:W-:Y:S01]  /*0ed0*/  ISETP.NE.OR P1, PT, RZ, UR18, !P1 ;  /* 0x00000012ff007c0c */ /* 0x000fe2000cf25670 */
[----:B------:R-:W-:Y:S01]  /*0ee0*/  NOP ;  /* 0x0000000000007918 */ /* 0x000fe20000000000 */
[----:B----4-:R-:W-:-:S13]  /*0ef0*/  ISETP.NE.AND P0, PT, R0, 0x5, PT ;  /* 0x000000050000780c */ /* 0x010fda0003f05270 */
[----:B------:R-:W-:Y:S05]  /*0f00*/  @P0 BRA `(.L_x_14) ;  /* 0x0000000000480947 */ /* 0x000fea0003800000 */
[----:B------:R-:W4:Y:S01]  /*0f10*/  S2UR UR5, SR_CgaCtaId ;  /* 0x00000000000579c3 */ /* 0x000f220000008800 */
[----:B--23--:R-:W-:Y:S01]  /*0f20*/  UMOV UR4, 0x400 ;  /* 0x0000040000047882 */ /* 0x00cfe20000000000 */
        /* <DEDUP_REMOVED lines=9> */
[----:B----4-:R-:W-:Y:S01]  /*0fc0*/  ULEA UR4, UR5, UR4, 0x18 ;  /* 0x0000000405047291 */ /* 0x010fe2000f8ec0ff */
[----:B------:R-:W2:Y:S11]  /*0fd0*/  FENCE.VIEW.ASYNC.S ;  /* 0x00000000000073c6 */ /* 0x000eb60000000000 */
[----:B--2---:R4:W2:Y:S01]  /*0fe0*/  SYNCS.EXCH.64 URZ, [UR4+0x280], UR6 ;  /* 0x0002800604ff75b2 */ /* 0x0048a20008000100 */
[----:B------:R4:W3:Y:S01]  /*0ff0*/  SYNCS.EXCH.64 URZ, [UR4+0x290], UR8 ;  /* 0x0002900804ff75b2 */ /* 0x0008e20008000100 */
[----:B------:R4:W1:Y:S01]  /*1000*/  SYNCS.EXCH.64 URZ, [UR4+0x288], UR6 ;  /* 0x0002880604ff75b2 */ /* 0x0008620008000100 */
[----:B------:R4:W1:Y:S02]  /*1010*/  SYNCS.EXCH.64 URZ, [UR4+0x298], UR8 ;  /* 0x0002980804ff75b2 */ /* 0x0008640008000100 */
[----:B----4-:R-:W-:Y:S01]  /*1020*/  NOP ;  /* 0x0000000000007918 */ /* 0x010fe20000000000 */
.L_x_14:
[----:B--23--:R-:W2:Y:S01]  /*1030*/  S2UR UR7, SR_CgaCtaId ;  /* 0x00000000000779c3 */ /* 0x00cea20000008800 */
[----:B------:R-:W-:Y:S01]  /*1040*/  VOTEU.ALL UP0, P1 ;  /* 0x0000000000ff7886 */ /* 0x000fe20000800000 */
[----:B------:R-:W-:Y:S01]  /*1050*/  UMOV UR4, 0x20 ;  /* 0x0000002000047882 */ /* 0x000fe20000000000 */
[----:B------:R-:W-:Y:S01]  /*1060*/  NOP ;  /* 0x0000000000007918 */ /* 0x000fe20000000000 */
[----:B------:R-:W-:Y:S01]  /*1070*/  LOP3.LUT R3, R53, 0x1f, RZ, 0xc0, !PT ;  /* 0x0000001f35037812 */ /* 0x000fe200078ec0ff */
[----:B------:R-:W-:Y:S01]  /*1080*/  UISETP.NE.AND UP4, UPT, UR18, URZ, UPT ;  /* 0x000000ff1200728c */ /* 0x000fe2000bf85270 */
[----:B------:R-:W-:Y:S01]  /*1090*/  @!UP0 UMOV UR6, 0x400 ;  /* 0x0000040000068882 */ /* 0x000fe20000000000 */
[----:B------:R-:W-:-:S04]  /*10a0*/  @!UP0 UIADD3 UR4, UPT, UPT, -UR4, 0x100000, URZ ;  /* 0x0010000004048890 */ /* 0x000fc8000fffe1ff */
[----:B------:R-:W-:Y:S02]  /*10b0*/  @!UP0 USHF.L.U32 UR5, UR4, 0xb, URZ ;  /* 0x0000000b04058899 */ /* 0x000fe400080006ff */
[----:B------:R-:W-:Y:S02]  /*10c0*/  @!UP0 USHF.L.U32 UR4, UR4, 0x1, URZ ;  /* 0x0000000104048899 */ /* 0x000fe400080006ff */
[----:B--2---:R-:W-:Y:S01]  /*10d0*/  @!UP0 ULEA UR6, UR7, UR6, 0x18 ;  /* 0x0000000607068291 */ /* 0x004fe2000f8ec0ff */
[----:B------:R-:W2:Y:S01]  /*10e0*/  LDCU UR7, c[0x0][0x36c] ;  /* 0x00006d80ff0777ac */ /* 0x000ea20008000800 */
[----:B------:R-:W-:Y:S01]  /*10f0*/  VOTEU.ALL UP0, P1 ;  /* 0x0000000000ff7886 */ /* 0x000fe20000800000 */
[----:B------:R-:W3:Y:S09]  /*1100*/  FENCE.VIEW.ASYNC.S ;  /* 0x00000000000073c6 */ /* 0x000ef20000000000 */
[----:B---3--:R3:W4:Y:S01]  /*1110*/  @!UP0 SYNCS.EXCH.64 URZ, [UR6+0x2a0], UR4 ;  /* 0x0002a00406ff85b2 */ /* 0x0087220008000100 */
[----:B--2---:R-:W-:-:S09]  /*1120*/  UISETP.EQ.U32.AND UP6, UPT, UR7, 0x1, UPT ;  /* 0x000000010700788c */ /* 0x004fd2000bfc2070 */
[----:B---3--:R-:W-:Y:S05]  /*1130*/  BRA.U !UP6, `(.L_x_15) ;  /* 0x000000010e087547 */ /* 0x008fea000b800000 */
[----:B-1--4-:R-:W-:Y:S01]  /*1140*/  UCGABAR_ARV ;  /* 0x00000000000079c7 */ /* 0x012fe20008000000 */
[----:B------:R-:W-:Y:S05]  /*1150*/  BRA `(.L_x_16) ;  /* 0x0000000000047947 */ /* 0x000fea0003800000 */
.L_x_15:
[----:B-1--4-:R-:W-:Y:S01]  /*1160*/  NOP ;  /* 0x0000000000007918 */ /* 0x012fe20000000000 */
.L_x_16:
[----:B------:R-:W1:Y:S01]  /*1170*/  S2UR UR22, SR_CTAID.X ;  /* 0x00000000001679c3 */ /* 0x000e620000002500 */
[----:B------:R-:W-:-:S05]  /*1180*/  CS2R.32 R48, SR_CgaSize ;  /* 0x0000000000307805 */ /* 0x000fca0000008a00 */
[----:B------:R-:W-:-:S05]  /*1190*/  IMAD R48, R48, -0xa0, RZ ;  /* 0xffffff6030307824 */ /* 0x000fca00078e02ff */
[----:B------:R-:W-:-:S14]  /*11a0*/  R2UR UR5, R48 ;  /* 0x00000000300572ca */ /* 0x000fdc00000e0000 */
[----:B------:R-:W2:Y:S01]  /*11b0*/  LDCU UR5, c[0x0][UR5+0x2b0] ;  /* 0x00005600050577ac */ /* 0x000ea20008000800 */
[----:B------:R-:W-:-:S05]  /*11c0*/  CS2R.32 R48, SR_CgaSize ;  /* 0x0000000000307805 */ /* 0x000fca0000008a00 */
[----:B------:R-:W-:-:S05]  /*11d0*/  IMAD R48, R48, -0xa0, RZ ;  /* 0xffffff6030307824 */ /* 0x000fca00078e02ff */
[----:B------:R-:W-:-:S14]  /*11e0*/  R2UR UR4, R48 ;  /* 0x00000000300472ca */ /* 0x000fdc00000e0000 */
[----:B------:R-:W3:Y:S01]  /*11f0*/  LDCU UR4, c[0x0][UR4+0x2b4] ;  /* 0x00005680040477ac */ /* 0x000ee20008000800 */
[----:B------:R-:W4:Y:S01]  /*1200*/  S2UR UR19, SR_CTAID.Y ;  /* 0x00000000001379c3 */ /* 0x000f220000002600 */
[----:B------:R-:W-:-:S05]  /*1210*/  CS2R.32 R48, SR_CgaSize ;  /* 0x0000000000307805 */ /* 0x000fca0000008a00 */
[----:B------:R-:W-:-:S05]  /*1220*/  IMAD R48, R48, -0xa0, RZ ;  /* 0xffffff6030307824 */ /* 0x000fca00078e02ff */
[----:B------:R-:W-:-:S14]  /*1230*/  R2UR UR7, R48 ;  /* 0x00000000300772ca */ /* 0x000fdc00000e0000 */
[----:B------:R-:W3:Y:S01]  /*1240*/  LDCU UR7, c[0x0][UR7+0x2a0] ;  /* 0x00005400070777ac */ /* 0x000ee20008000800 */
[----:B------:R-:W-:-:S05]  /*1250*/  CS2R.32 R48, SR_CgaSize ;  /* 0x0000000000307805 */ /* 0x000fca0000008a00 */
[----:B------:R-:W-:-:S05]  /*1260*/  IMAD R48, R48, -0xa0, RZ ;  /* 0xffffff6030307824 */ /* 0x000fca00078e02ff */
[----:B------:R-:W-:-:S14]  /*1270*/  R2UR UR8, R48 ;  /* 0x00000000300872ca */ /* 0x000fdc00000e0000 */
[----:B------:R-:W3:Y:S01]  /*1280*/  LDCU UR8, c[0x0][UR8+0x2a4] ;  /* 0x00005480080877ac */ /* 0x000ee20008000800 */
[----:B------:R-:W3:Y:S01]  /*1290*/  LDCU UR20, c[0x0][0xc24] ;  /* 0x00018480ff1477ac */ /* 0x000ee20008000800 */
[----:B------:R-:W3:Y:S01]  /*12a0*/  LDCU UR39, c[0x0][0xc24] ;  /* 0x00018480ff2777ac */ /* 0x000ee20008000800 */
[----:B-1----:R-:W-:Y:S01]  /*12b0*/  I2FP.F32.U32 R2, UR22 ;  /* 0x0000001600027c45 */ /* 0x002fe20008201000 */
[----:B------:R-:W1:Y:S04]  /*12c0*/  LDCU UR24, c[0x0][0xc30] ;  /* 0x00018600ff1877ac */ /* 0x000e680008000800 */
[----:B--2---:R-:W-:Y:S01]  /*12d0*/  FMUL R2, R2, UR5 ;  /* 0x0000000502027c20 */ /* 0x004fe20008400000 */
[----:B----4-:R-:W-:-:S05]  /*12e0*/  I2FP.F32.U32 R0, UR19 ;  /* 0x0000001300007c45 */ /* 0x010fca0008201000 */
[----:B------:R-:W2:Y:S01]  /*12f0*/  F2I.U32.TRUNC.NTZ R2, R2 ;  /* 0x0000000200027305 */ /* 0x000ea2000020f000 */
[----:B---3--:R-:W-:-:S07]  /*1300*/  FMUL R0, R0, UR4 ;  /* 0x0000000400007c20 */ /* 0x008fce0008400000 */
[----:B------:R-:W3:Y:S01]  /*1310*/  F2I.U32.TRUNC.NTZ R0, R0 ;  /* 0x0000000000007305 */ /* 0x000ee2000020f000 */
[----:B--2---:R-:W-:Y:S02]  /*1320*/  R2UR UR4, R2 ;  /* 0x00000000020472ca */ /* 0x004fe400000e0000 */
[----:B------:R-:W-:Y:S02]  /*1330*/  PRMT R2, RZ, 0x7610, R2 ;  /* 0x00007610ff027816 */ /* 0x000fe40000000002 */
[----:B---3--:R-:W-:Y:S02]  /*1340*/  R2UR UR6, R0 ;  /* 0x00000000000672ca */ /* 0x008fe400000e0000 */
[----:B------:R-:W-:-:S07]  /*1350*/  PRMT R0, RZ, 0x7610, R0 ;  /* 0x00007610ff007816 */ /* 0x000fce0000000000 */
[----:B------:R-:W-:-:S04]  /*1360*/  UIADD3 UR5, UPT, UPT, -UR4, URZ, URZ ;  /* 0x000000ff04057290 */ /* 0x000fc8000fffe1ff */
[----:B------:R-:W-:Y:S02]  /*1370*/  UIMAD UR5, UR7, UR5, UR22 ;  /* 0x00000005070572a4 */ /* 0x000fe4000f8e0216 */
[----:B------:R-:W-:-:S04]  /*1380*/  UIADD3 UR4, UPT, UPT, -UR6, URZ, URZ ;  /* 0x000000ff06047290 */ /* 0x000fc8000fffe1ff */
[----:B------:R-:W-:Y:S01]  /*1390*/  IMAD.U32 R48, RZ, RZ, UR5 ;  /* 0x00000005ff307e24 */ /* 0x000fe2000f8e00ff */
[----:B------:R-:W-:-:S06]  /*13a0*/  UIMAD UR4, UR8, UR4, UR19 ;  /* 0x00000004080472a4 */ /* 0x000fcc000f8e0213 */
[----:B------:R-:W-:Y:S01]  /*13b0*/  IMAD.U32 R47, RZ, RZ, UR4 ;  /* 0x00000004ff2f7e24 */ /* 0x000fe2000f8e00ff */
[----:B-1----:R-:W-:Y:S06]  /*13c0*/  BRA.U UP4, `(.L_x_17) ;  /* 0x0000000104307547 */ /* 0x002fec000b800000 */
[----:B------:R-:W-:Y:S01]  /*13d0*/  R2UR UR5, R47 ;  /* 0x000000002f0572ca */ /* 0x000fe200000e0000 */
[----:B------:R-:W-:Y:S01]  /*13e0*/  UMOV UR7, 0x3 ;  /* 0x0000000300077882 */ /* 0x000fe20000000000 */
[----:B------:R-:W-:-:S11]  /*13f0*/  R2UR UR4, R48 ;  /* 0x00000000300472ca */ /* 0x000fd600000e0000 */
[----:B------:R-:W-:-:S04]  /*1400*/  UISETP.NE.AND UP0, UPT, UR5, URZ, UPT ;  /* 0x000000ff0500728c */ /* 0x000fc8000bf05270 */
[----:B------:R-:W-:Y:S02]  /*1410*/  UISETP.LT.U32.OR UP0, UPT, UR4, 0x2, !UP0 ;  /* 0x000000020400788c */ /* 0x000fe4000c701470 */
[----:B------:R-:W-:Y:S02]  /*1420*/  ULOP3.LUT UR4, UR4, 0xfffffffe, URZ, 0xc0, !UPT ;  /* 0xfffffffe04047892 */ /* 0x000fe4000f8ec0ff */
[----:B------:R-:W-:Y:S02]  /*1430*/  USEL UR6, URZ, 0x1, !UP0 ;  /* 0x00000001ff067887 */ /* 0x000fe4000c000000 */
[----:B------:R-:W-:Y:S02]  /*1440*/  USEL UR5, URZ, 0x2, !UP0 ;  /* 0x00000002ff057887 */ /* 0x000fe4000c000000 */
[----:B------:R-:W-:Y:S02]  /*1450*/  USHF.L.U32 UR4, UR7, UR4, URZ ;  /* 0x0000000407047299 */ /* 0x000fe400080006ff */
[----:B------:R-:W-:-:S04]  /*1460*/  UIADD3 UR5, UPT, UPT, UR6, UR5, URZ ;  /* 0x0000000506057290 */ /* 0x000fc8000fffe0ff */
[----:B------:R-:W-:Y:S02]  /*1470*/  IMAD.U32 R0, RZ, RZ, UR4 ;  /* 0x00000004ff007e24 */ /* 0x000fe4000f8e00ff */
[----:B------:R-:W-:-:S07]  /*1480*/  IMAD.U32 R2, RZ, RZ, UR5 ;  /* 0x00000005ff027e24 */ /* 0x000fce000f8e00ff */
.L_x_17:
[----:B------:R-:W1:Y:S01]  /*1490*/  S2UR UR46, SR_CTAID.Z ;  /* 0x00000000002e79c3 */ /* 0x000e620000002700 */
[----:B------:R-:W-:Y:S01]  /*14a0*/  UISETP.GE.AND UP0, UPT, UR20, 0x1, UPT ;  /* 0x000000011400788c */ /* 0x000fe2000bf06270 */
[----:B------:R-:W-:-:S08]  /*14b0*/  UMOV UR44, UR22 ;  /* 0x00000016002c7c82 */ /* 0x000fd00008000000 */
[----:B------:R-:W-:Y:S05]  /*14c0*/  BRA.U !UP0, `(.L_x_18) ;  /* 0x0000000108d47547 */ /* 0x000fea000b800000 */
[----:B------:R-:W2:Y:S01]  /*14d0*/  LDCU.128 UR12, c[0x0][0xc10] ;  /* 0x00018200ff0c77ac */ /* 0x000ea20008000c00 */
[----:B------:R-:W3:Y:S01]  /*14e0*/  LDCU UR21, c[0x0][0xc0c] ;  /* 0x00018180ff1577ac */ /* 0x000ee20008000800 */
[----:B------:R-:W4:Y:S01]  /*14f0*/  LDCU UR6, c[0x0][0x370] ;  /* 0x00006e00ff0677ac */ /* 0x000f220008000800 */
[----:B------:R-:W1:Y:S01]  /*1500*/  LDCU UR7, c[0x0][0x374] ;  /* 0x00006e80ff0777ac */ /* 0x000e620008000800 */
[----:B------:R-:W1:Y:S01]  /*1510*/  LDCU UR23, c[0x0][0xc20] ;  /* 0x00018400ff1777ac */ /* 0x000e620008000800 */
[----:B--2---:R-:W-:Y:S02]  /*1520*/  UIMAD.WIDE.U32 UR4, UR22, UR12, URZ ;  /* 0x0000000c160472a5 */ /* 0x004fe4000f8e00ff */
[----:B---3--:R-:W-:Y:S01]  /*1530*/  UISETP.NE.AND UP0, UPT, UR21, 0x1, UPT ;  /* 0x000000011500788c */ /* 0x008fe2000bf05270 */
[----:B------:R-:W2:Y:S01]  /*1540*/  LDCU.64 UR8, c[0x0][0xc28] ;  /* 0x00018500ff0877ac */ /* 0x000ea20008000a00 */
[----:B----4-:R-:W-:-:S03]  /*1550*/  UIMAD.WIDE.U32 UR10, UR6, UR12, URZ ;  /* 0x0000000c060a72a5 */ /* 0x010fc6000f8e00ff */
[----:B------:R-:W-:Y:S01]  /*1560*/  UMOV UR4, UR5 ;  /* 0x0000000500047c82 */ /* 0x000fe20008000000 */
[----:B------:R-:W-:Y:S02]  /*1570*/  UISETP.NE.AND UP2, UPT, UR20, 0x1, UPT ;  /* 0x000000011400788c */ /* 0x000fe4000bf45270 */
[----:B------:R-:W-:Y:S01]  /*1580*/  USHF.R.U32.HI UR4, URZ, UR13, UR4 ;  /* 0x0000000dff047299 */ /* 0x000fe20008011604 */
[----:B------:R-:W-:Y:S01]  /*1590*/  UMOV UR10, UR11 ;  /* 0x0000000b000a7c82 */ /* 0x000fe20008000000 */
[----:B------:R-:W-:Y:S02]  /*15a0*/  UIMAD.WIDE.U32 UR16, UR19, UR15, URZ ;  /* 0x0000000f131072a5 */ /* 0x000fe4000f8e00ff */
[----:B------:R-:W-:Y:S02]  /*15b0*/  USEL UR5, UR22, UR4, !UP0 ;  /* 0x0000000416057287 */ /* 0x000fe4000c000000 */
[----:B------:R-:W-:Y:S02]  /*15c0*/  @UP0 USHF.R.U32.HI UR6, URZ, UR13, UR10 ;  /* 0x0000000dff060299 */ /* 0x000fe4000801160a */
[----:B------:R-:W-:-:S02]  /*15d0*/  UISETP.NE.AND UP0, UPT, UR14, 0x1, UPT ;  /* 0x000000010e00788c */ /* 0x000fc4000bf05270 */
[----:B-1----:R-:W-:Y:S02]  /*15e0*/  UIMAD.WIDE.U32 UR10, UR7, UR15, URZ ;  /* 0x0000000f070a72a5 */ /* 0x002fe4000f8e00ff */
[----:B--2---:R-:W-:Y:S01]  /*15f0*/  UIMAD.WIDE.U32 UR12, UR6, UR8, URZ ;  /* 0x00000008060c72a5 */ /* 0x004fe2000f8e00ff */
[----:B------:R-:W-:Y:S01]  /*1600*/  UMOV UR4, UR17 ;  /* 0x0000001100047c82 */ /* 0x000fe20008000000 */
[----:B------:R-:W-:-:S03]  /*1610*/  UIADD3 UR44, UPT, UPT, -UR5, URZ, URZ ;  /* 0x000000ff052c7290 */ /* 0x000fc6000fffe1ff */
[----:B------:R-:W-:Y:S01]  /*1620*/  UMOV UR10, UR11 ;  /* 0x0000000b000a7c82 */ /* 0x000fe20008000000 */
[----:B------:R-:W-:Y:S02]  /*1630*/  USHF.R.U32.HI UR4, URZ, UR23, UR4 ;  /* 0x00000017ff047299 */ /* 0x000fe40008011604 */
[----:B------:R-:W-:Y:S01]  /*1640*/  @UP0 USHF.R.U32.HI UR7, URZ, UR23, UR10 ;  /* 0x00000017ff070299 */ /* 0x000fe2000801160a */
[----:B------:R-:W-:Y:S01]  /*1650*/  UMOV UR12, UR13 ;  /* 0x0000000d000c7c82 */ /* 0x000fe20008000000 */
[----:B------:R-:W-:Y:S02]  /*1660*/  USEL UR4, UR19, UR4, !UP0 ;  /* 0x0000000413047287 */ /* 0x000fe4000c000000 */
[----:B------:R-:W-:Y:S02]  /*1670*/  UIMAD.WIDE.U32 UR10, UR7, UR8, URZ ;  /* 0x00000008070a72a5 */ /* 0x000fe4000f8e00ff */
[----:B------:R-:W-:Y:S02]  /*1680*/  @UP2 USHF.R.U32.HI UR6, URZ, UR9, UR12 ;  /* 0x00000009ff062299 */ /* 0x000fe4000801160c */
[----:B------:R-:W-:-:S02]  /*1690*/  UIMAD.WIDE.U32 UR12, UR4, UR8, URZ ;  /* 0x00000008040c72a5 */ /* 0x000fc4000f8e00ff */
[----:B------:R-:W-:Y:S01]  /*16a0*/  UIMAD UR44, UR21, UR44, UR22 ;  /* 0x0000002c152c72a4 */ /* 0x000fe2000f8e0216 */
[----:B------:R-:W-:Y:S02]  /*16b0*/  UMOV UR10, UR11 ;  /* 0x0000000b000a7c82 */ /* 0x000fe40008000000 */
[----:B------:R-:W-:Y:S02]  /*16c0*/  @UP2 USHF.R.U32.HI UR7, URZ, UR9, UR10 ;  /* 0x00000009ff072299 */ /* 0x000fe4000801160a */
[----:B------:R-:W-:Y:S02]  /*16d0*/  UIMAD UR10, UR6, UR20, URZ ;  /* 0x00000014060a72a4 */ /* 0x000fe4000f8e02ff */
[----:B------:R-:W-:-:S04]  /*16e0*/  UIMAD UR7, UR7, UR20, URZ ;  /* 0x00000014070772a4 */ /* 0x000fc8000f8e02ff */
[----:B------:R-:W-:-:S03]  /*16f0*/  UISETP.GE.AND UP0, UPT, UR4, UR7, UPT ;  /* 0x000000070400728c */ /* 0x000fc6000bf06270 */
[----:B------:R-:W-:Y:S01]  /*1700*/  UMOV UR7, UR13 ;  /* 0x0000000d00077c82 */ /* 0x000fe20008000000 */
[----:B------:R-:W-:Y:S02]  /*1710*/  UISETP.GE.OR UP0, UPT, UR5, UR10, UP0 ;  /* 0x0000000a0500728c */ /* 0x000fe40008706670 */
[----:B------:R-:W-:Y:S02]  /*1720*/  UIMAD.WIDE.U32 UR10, UR5, UR8, URZ ;  /* 0x00000008050a72a5 */ /* 0x000fe4000f8e00ff */
[----:B------:R-:W-:Y:S02]  /*1730*/  USHF.R.U32.HI UR7, URZ, UR9, UR7 ;  /* 0x00000009ff077299 */ /* 0x000fe40008011607 */
[----:B------:R-:W-:Y:S02]  /*1740*/  UIADD3 UR10, UPT, UPT, -UR4, URZ, URZ ;  /* 0x000000ff040a7290 */ /* 0x000fe4000fffe1ff */
[----:B------:R-:W-:Y:S02]  /*1750*/  USEL UR7, UR4, UR7, !UP2 ;  /* 0x0000000704077287 */ /* 0x000fe4000d000000 */
[----:B------:R-:W-:Y:S01]  /*1760*/  UIMAD UR10, UR14, UR10, UR19 ;  /* 0x0000000a0e0a72a4 */ /* 0x000fe2000f8e0213 */
[----:B------:R-:W-:-:S02]  /*1770*/  @!UP0 UMOV UR8, UR11 ;  /* 0x0000000b00088c82 */ /* 0x000fc40008000000 */
[----:B------:R-:W-:Y:S02]  /*1780*/  @!UP0 USHF.R.U32.HI UR8, URZ, UR9, UR8 ;  /* 0x00000009ff088299 */ /* 0x000fe40008011608 */
[----:B------:R-:W-:Y:S02]  /*1790*/  UIADD3 UR9, UPT, UPT, -UR7, URZ, URZ ;  /* 0x000000ff07097290 */ /* 0x000fe4000fffe1ff */
[----:B------:R-:W-:Y:S02]  /*17a0*/  @!UP0 USEL UR8, UR5, UR8, !UP2 ;  /* 0x0000000805088287 */ /* 0x000fe4000d000000 */
[----:B------:R-:W-:Y:S02]  /*17b0*/  UIMAD UR9, UR20, UR9, UR4 ;  /* 0x00000009140972a4 */ /* 0x000fe4000f8e0204 */
[----:B------:R-:W-:Y:S02]  /*17c0*/  @!UP0 UIADD3 UR7, UPT, UPT, UR7, -UR8, URZ ;  /* 0x8000000807078290 */ /* 0x000fe4000fffe0ff */
[----:B------:R-:W-:-:S02]  /*17d0*/  @!UP0 UIMAD UR6, UR9, UR6, UR8 ;  /* 0x00000006090682a4 */ /* 0x000fc4000f8e0208 */
[----:B------:R-:W-:-:S04]  /*17e0*/  @!UP0 UIMAD UR4, UR7, UR20, UR5 ;  /* 0x00000014070482a4 */ /* 0x000fc8000f8e0205 */
[----:B------:R-:W-:Y:S01]  /*17f0*/  UIMAD UR19, UR4, UR14, UR10 ;  /* 0x0000000e041372a4 */ /* 0x000fe2000f8e020a */
[----:B------:R-:W-:Y:S02]  /*1800*/  @!UP0 UMOV UR5, UR6 ;  /* 0x0000000600058c82 */ /* 0x000fe40008000000 */
[----:B------:R-:W-:-:S12]  /*1810*/  UIMAD UR44, UR5, UR21, UR44 ;  /* 0x00000015052c72a4 */ /* 0x000fd8000f8e022c */
.L_x_18:
[----:B------:R-:W-:-:S09]  /*1820*/  UISETP.NE.AND UP0, UPT, UR24, 0x1, UPT ;  /* 0x000000011800788c */ /* 0x000fd2000bf05270 */
[----:B------:R-:W-:Y:S05]  /*1830*/  BRA.U UP0, `(.L_x_19) ;  /* 0x0000000100407547 */ /* 0x000fea000b800000 */
[----:B------:R-:W2:Y:S01]  /*1840*/  LDCU.128 UR8, c[0x0][0xc10] ;  /* 0x00018200ff0877ac */ /* 0x000ea20008000c00 */
[----:B------:R-:W3:Y:S01]  /*1850*/  LDCU UR12, c[0x0][0xc0c] ;  /* 0x00018180ff0c77ac */ /* 0x000ee20008000800 */
[----:B------:R-:W4:Y:S01]  /*1860*/  LDCU UR13, c[0x0][0xc20] ;  /* 0x00018400ff0d77ac */ /* 0x000f220008000800 */
[----:B--2---:R-:W-:Y:S02]  /*1870*/  UIMAD.WIDE.U32 UR4, UR44, UR8, URZ ;  /* 0x000000082c0472a5 */ /* 0x004fe4000f8e00ff */
[----:B------:R-:W-:Y:S02]  /*1880*/  UIMAD.WIDE.U32 UR6, UR19, UR11, URZ ;  /* 0x0000000b130672a5 */ /* 0x000fe4000f8e00ff */
[----:B---3--:R-:W-:Y:S02]  /*1890*/  UISETP.NE.AND UP0, UPT, UR12, 0x1, UPT ;  /* 0x000000010c00788c */ /* 0x008fe4000bf05270 */
[----:B------:R-:W-:-:S03]  /*18a0*/  USHF.R.U32.HI UR5, URZ, UR9, UR5 ;  /* 0x00000009ff057299 */ /* 0x000fc60008011605 */
[----:B------:R-:W-:Y:S01]  /*18b0*/  UMOV UR4, UR7 ;  /* 0x0000000700047c82 */ /* 0x000fe20008000000 */
[----:B------:R-:W-:Y:S02]  /*18c0*/  USEL UR5, UR44, UR5, !UP0 ;  /* 0x000000052c057287 */ /* 0x000fe4000c000000 */
[----:B------:R-:W-:Y:S02]  /*18d0*/  UISETP.NE.AND UP0, UPT, UR10, 0x1, UPT ;  /* 0x000000010a00788c */ /* 0x000fe4000bf05270 */
[----:B----4-:R-:W-:-:S04]  /*18e0*/  USHF.R.U32.HI UR4, URZ, UR13, UR4 ;  /* 0x0000000dff047299 */ /* 0x010fc80008011604 */
[----:B------:R-:W-:-:S04]  /*18f0*/  USEL UR4, UR19, UR4, !UP0 ;  /* 0x0000000413047287 */ /* 0x000fc8000c000000 */
[----:B------:R-:W-:Y:S02]  /*1900*/  UIADD3 UR6, UPT, UPT, -UR4, UR5, URZ ;  /* 0x0000000504067290 */ /* 0x000fe4000fffe1ff */
[----:B------:R-:W-:Y:S02]  /*1910*/  UIADD3 UR4, UPT, UPT, UR4, -UR5, URZ ;  /* 0x8000000504047290 */ /* 0x000fe4000fffe0ff */
[----:B------:R-:W-:Y:S02]  /*1920*/  UIMAD UR19, UR6, UR10, UR19 ;  /* 0x0000000a061372a4 */ /* 0x000fe4000f8e0213 */
[----:B------:R-:W-:-:S12]  /*1930*/  UIMAD UR44, UR4, UR12, UR44 ;  /* 0x0000000c042c72a4 */ /* 0x000fd8000f8e022c */
.L_x_19:
[----:B------:R-:W-:Y:S05]  /*1940*/  BRA.U !UP6, `(.L_x_20) ;  /* 0x000000010e0c7547 */ /* 0x000fea000b800000 */
[----:B------:R-:W-:Y:S01]  /*1950*/  UCGABAR_WAIT ;  /* 0x0000000000007dc7 */ /* 0x000fe20008000000 */
[----:B------:R-:W-:Y:S01]  /*1960*/  CCTL.IVALL ;  /* 0x00000000ff00798f */ /* 0x000fe20002000000 */
[----:B------:R-:W-:Y:S05]  /*1970*/  BRA `(.L_x_21) ;  /* 0x0000000000047947 */ /* 0x000fea0003800000 */
.L_x_20:
[----:B------:R-:W-:Y:S06]  /*1980*/  BAR.SYNC.DEFER_BLOCKING 0x0 ;  /* 0x0000000000007b1d */ /* 0x000fec0000010000 */
.L_x_21:
[----:B------:R-:W-:Y:S05]  /*1990*/  BRA.U UP5, `(.L_x_22) ;  /* 0x0000002d05587547 */ /* 0x000fea000b800000 */
[----:B------:R-:W2:Y:S01]  /*19a0*/  LDCU UR5, c[0x0][0x388] ;  /* 0x00007100ff0577ac */ /* 0x000ea20008000800 */
[----:B------:R-:W-:Y:S01]  /*19b0*/  PLOP3.LUT P1, PT, PT, PT, UP3, 0x80, 0x8 ;  /* 0x000000000008781c */ /* 0x000fe20003f2f038 */
[----:B------:R-:W-:Y:S01]  /*19c0*/  IMAD.MOV.U32 R2, RZ, RZ, RZ ;  /* 0x000000ffff027224 */ /* 0x000fe200078e00ff */
[----:B------:R-:W-:Y:S01]  /*19d0*/  ISETP.EQ.OR P2, PT, R3, RZ, P3 ;  /* 0x000000ff0300720c */ /* 0x000fe20001f42670 */
[----:B------:R-:W3:Y:S01]  /*19e0*/  LDCU UR8, c[0x0][0x38c] ;  /* 0x00007180ff0877ac */ /* 0x000ee20008000800 */
[----:B------:R-:W-:Y:S01]  /*19f0*/  PLOP3.LUT P1, PT, P1, PT, PT, 0x8, 0x80 ;  /* 0x000000000080781c */ /* 0x000fe20000f2e170 */
[----:B------:R-:W4:Y:S01]  /*1a00*/  LDCU.64 UR6, c[0x0][0x390] ;  /* 0x00007200ff0677ac */ /* 0x000f220008000a00 */
[----:B------:R-:W-:Y:S01]  /*1a10*/  UISETP.NE.AND UP1, UPT, UR18, URZ, UPT ;  /* 0x000000ff1200728c */ /* 0x000fe2000bf25270 */
[----:B------:R-:W3:Y:S01]  /*1a20*/  LDCU UR53, c[0x0][0x370] ;  /* 0x00006e00ff3577ac */ /* 0x000ee20008000800 */
[----:B--2---:R-:W-:Y:S02]  /*1a30*/  UIADD3 UR5, UPT, UPT, UR5, 0x1f, URZ ;  /* 0x0000001f05057890 */ /* 0x004fe4000fffe0ff */
[----:B------:R-:W-:-:S02]  /*1a40*/  USEL UR38, UR55, 0x2, UP1 ;  /* 0x0000000237267887 */ /* 0x000fc40008800000 */
[----:B------:R-:W-:Y:S01]  /*1a50*/  USHF.R.S32.HI UR4, URZ, 0x1f, UR5 ;  /* 0x0000001fff047899 */ /* 0x000fe20008011405 */
[----:B-1----:R-:W1:Y:S03]  /*1a60*/  LDCU.64 UR46, c[0x0][0x348] ;  /* 0x00006900ff2e77ac */ /* 0x002e660008000a00 */
[----:B------:R-:W-:Y:S02]  /*1a70*/  ULEA.HI UR4, UR4, UR5, URZ, 0x5 ;  /* 0x0000000504047291 */ /* 0x000fe4000f8f28ff */
[----:B------:R-:W-:Y:S02]  /*1a80*/  USHF.L.U32 UR5, UR22, 0x5, URZ ;  /* 0x0000000516057899 */ /* 0x000fe400080006ff */
[----:B------:R-:W-:Y:S02]  /*1a90*/  USHF.R.S32.HI UR4, URZ, 0x5, UR4 ;  /* 0x00000005ff047899 */ /* 0x000fe40008011404 */
[----:B------:R-:W-:-:S02]  /*1aa0*/  ULOP3.LUT UR56, UR5, 0x20, URZ, 0xc0, !UPT ;  /* 0x0000002005387892 */ /* 0x000fc4000f8ec0ff */
[----:B---3--:R-:W-:Y:S02]  /*1ab0*/  UIMAD UR4, UR4, UR8, URZ ;  /* 0x00000008040472a4 */ /* 0x008fe4000f8e02ff */
[----:B------:R-:W-:Y:S02]  /*1ac0*/  USHF.L.U32 UR57, UR22, 0x6, URZ ;  /* 0x0000000616397899 */ /* 0x000fe400080006ff */
[----:B----4-:R-:W-:Y:S01]  /*1ad0*/  UIMAD UR4, UR4, UR6, URZ ;  /* 0x00000006040472a4 */ /* 0x010fe2000f8e02ff */
[----:B------:R-:W2:Y:S03]  /*1ae0*/  LDCU UR52, c[0x0][0x374] ;  /* 0x00006e80ff3477ac */ /* 0x000ea60008000800 */
[----:B------:R-:W-:Y:S01]  /*1af0*/  UIMAD UR54, UR4, UR7, URZ ;  /* 0x00000007043672a4 */ /* 0x000fe2000f8e02ff */
[----:B------:R-:W-:Y:S01]  /*1b00*/  UMOV UR27, 0x1 ;  /* 0x00000001001b7882 */ /* 0x000fe20000000000 */
[----:B------:R-:W-:-:S02]  /*1b10*/  UMOV UR31, URZ ;  /* 0x000000ff001f7c82 */ /* 0x000fc40008000000 */
[----:B------:R-:W-:Y:S02]  /*1b20*/  UISETP.NE.AND UP2, UPT, UR54, URZ, UPT ;  /* 0x000000ff3600728c */ /* 0x000fe4000bf45270 */
[----:B------:R-:W-:Y:S01]  /*1b30*/  UISETP.LT.U32.AND UP0, UPT, UR54, 0x23, UPT ;  /* 0x000000233600788c */ /* 0x000fe2000bf01070 */
[----:B------:R-:W-:Y:S01]  /*1b40*/  UMOV UR36, URZ ;  /* 0x000000ff00247c82 */ /* 0x000fe20008000000 */
[----:B------:R-:W-:Y:S02]  /*1b50*/  UMOV UR42, URZ ;  /* 0x000000ff002a7c82 */ /* 0x000fe40008000000 */
[----:B------:R-:W-:-:S04]  /*1b60*/  USEL UR4, UR54, 0x23, UP0 ;  /* 0x0000002336047887 */ /* 0x000fc80008000000 */
[----:B------:R-:W-:Y:S02]  /*1b70*/  UIADD3 UR5, UPT, UPT, UR4, -0x1, URZ ;  /* 0xffffffff04057890 */ /* 0x000fe4000fffe0ff */
[----:B------:R-:W-:Y:S02]  /*1b80*/  @!UP2 UIADD3 UR5, UPT, UPT, UR4, URZ, URZ ;  /* 0x000000ff0405a290 */ /* 0x000fe4000fffe0ff */
[----:B------:R-:W-:Y:S02]  /*1b90*/  UIADD3 UR51, UPT, UPT, UR54, -UR4, URZ ;  /* 0x8000000436337290 */ /* 0x000fe4000fffe0ff */
[----:B-12---:R-:W-:-:S12]  /*1ba0*/  UIADD3 UR55, UPT, UPT, UR5, 0x1, URZ ;  /* 0x0000000105377890 */ /* 0x006fd8000fffe0ff */
.L_x_40:
[----:B------:R-:W1:Y:S01]  /*1bb0*/  S2UR UR30, SR_CgaCtaId ;  /* 0x00000000001e79c3 */ /* 0x000e620000008800 */
[----:B------:R-:W-:Y:S01]  /*1bc0*/  UMOV UR4, 0x400 ;  /* 0x0000040000047882 */ /* 0x000fe20000000000 */
[----:B------:R-:W-:Y:S01]  /*1bd0*/  MOV R0, UR27 ;  /* 0x0000001b00007c02 */ /* 0x000fe20008000f00 */
[----:B------:R-:W-:Y:S02]  /*1be0*/  UISETP.NE.AND UP0, UPT, UR54, URZ, UPT ;  /* 0x000000ff3600728c */ /* 0x000fe4000bf05270 */
[----:B------:R-:W-:Y:S01]  /*1bf0*/  ULEA UR18, UR19, UR56, 0x6 ;  /* 0x0000003813127291 */ /* 0x000fe2000f8e30ff */
[----:B------:R-:W-:Y:S01]  /*1c00*/  SHF.L.U32 R0, R0, 0x1f, RZ ;  /* 0x0000001f00007819 */ /* 0x000fe200000006ff */
[----:B------:R-:W-:Y:S01]  /*1c10*/  UMOV UR28, URZ ;  /* 0x000000ff001c7c82 */ /* 0x000fe20008000000 */
[----:B------:R-:W-:Y:S01]  /*1c20*/  UMOV UR22, URZ ;  /* 0x000000ff00167c82 */ /* 0x000fe20008000000 */
[----:B------:R-:W-:Y:S01]  /*1c30*/  UMOV UR21, URZ ;  /* 0x000000ff00157c82 */ /* 0x000fe20008000000 */
[----:B------:R-:W-:Y:S01]  /*1c40*/  UMOV UR20, URZ ;  /* 0x000000ff00147c82 */ /* 0x000fe20008000000 */
[----:B-1----:R-:W-:-:S04]  /*1c50*/  ULEA UR30, UR30, UR4, 0x18 ;  /* 0x000000041e1e7291 */ /* 0x002fc8000f8ec0ff */
[----:B------:R-:W-:-:S09]  /*1c60*/  ULEA UR4, UR31, UR30, 0x3 ;  /* 0x0000001e1f047291 */ /* 0x000fd2000f8e18ff */
[----:B------:R1:W2:Y:S01]  /*1c70*/  SYNCS.PHASECHK.TRANS64.TRYWAIT P0, [UR4+0x118], R0 ;  /* 0x00011800ff0075a7 */ /* 0x0002a20008001104 */
[----:B------:R-:W-:-:S04]  /*1c80*/  ULEA.HI UR4, UR44, UR44, URZ, 0x1 ;  /* 0x0000002c2c047291 */ /* 0x000fc8000f8f08ff */
[----:B------:R-:W-:-:S04]  /*1c90*/  USHF.L.U32 UR4, UR4, 0x6, URZ ;  /* 0x0000000604047899 */ /* 0x000fc800080006ff */
[----:B------:R-:W-:-:S04]  /*1ca0*/  ULOP3.LUT UR4, UR4, 0xffffff80, URZ, 0xc0, !UPT ;  /* 0xffffff8004047892 */ /* 0x000fc8000f8ec0ff */
[----:B------:R-:W-:Y:S01]  /*1cb0*/  ULOP3.LUT UR43, UR4, 0x40, UR57, 0xf8, !UPT ;  /* 0x00000040042b7892 */ /* 0x000fe2000f8ef839 */
[----:B------:R-:W-:Y:S11]  /*1cc0*/  BRA.U !UP0, `(.L_x_23) ;  /* 0x0000000508ac7547 */ /* 0x000ff6000b800000 */
[----:B------:R-:W3:Y:S01]  /*1cd0*/  LDCU.128 UR12, c[0x0][0x480] ;  /* 0x00009000ff0c77ac */ /* 0x000ee20008000c00 */
[----:B------:R-:W4:Y:S01]  /*1ce0*/  LDCU.128 UR8, c[0x0][0x490] ;  /* 0x00009200ff0877ac */ /* 0x000f220008000c00 */
[----:B------:R-:W1:Y:S01]  /*1cf0*/  LDCU.64 UR20, c[0x0][0x4c0] ;  /* 0x00009800ff1477ac */ /* 0x000e620008000a00 */
[----:B------:R-:W1:Y:S01]  /*1d00*/  LDCU.64 UR16, c[0x0][0x4f0] ;  /* 0x00009e00ff1077ac */ /* 0x000e620008000a00 */
[----:B------:R-:W1:Y:S01]  /*1d10*/  LDCU UR19, c[0x0][0x4c8] ;  /* 0x00009900ff1377ac */ /* 0x000e620008000800 */
[----:B---3--:R-:W-:Y:S02]  /*1d20*/  UIMAD.WIDE.U32 UR4, UR43, UR13, URZ ;  /* 0x0000000d2b0472a5 */ /* 0x008fe4000f8e00ff */
[----:B------:R-:W-:Y:S02]  /*1d30*/  UISETP.NE.AND UP0, UPT, UR12, 0x1, UPT ;  /* 0x000000010c00788c */ /* 0x000fe4000bf05270 */
[----:B------:R-:W-:Y:S01]  /*1d40*/  USHF.R.U32.HI UR5, URZ, UR14, UR5 ;  /* 0x0000000eff057299 */ /* 0x000fe20008011605 */
[----:B------:R-:W3:Y:S03]  /*1d50*/  LDCU UR49, c[0x0][0x38c] ;  /* 0x00007180ff3177ac */ /* 0x000ee60008000800 */
[----:B------:R-:W-:-:S02]  /*1d60*/  USEL UR5, UR43, UR5, !UP0 ;  /* 0x000000052b057287 */ /* 0x000fc4000c000000 */
[----:B------:R-:W-:Y:S02]  /*1d70*/  UISETP.NE.AND UP0, UPT, UR15, 0x1, UPT ;  /* 0x000000010f00788c */ /* 0x000fe4000bf05270 */
[----:B----4-:R-:W-:Y:S01]  /*1d80*/  UIMAD.WIDE.U32 UR6, UR5, UR8, URZ ;  /* 0x00000008050672a5 */ /* 0x010fe2000f8e00ff */
[----:B------:R-:W4:Y:S01]  /*1d90*/  LDCU UR8, c[0x0][0x4a0] ;  /* 0x00009400ff0877ac */ /* 0x000f220008000800 */
[----:B------:R-:W1:Y:S05]  /*1da0*/  LDCU UR23, c[0x0][0x4cc] ;  /* 0x00009980ff1777ac */ /* 0x000e6a0008000800 */
[----:B------:R-:W-:Y:S01]  /*1db0*/  UMOV UR4, UR7 ;  /* 0x0000000700047c82 */ /* 0x000fe20008000000 */
[----:B------:R-:W1:Y:S01]  /*1dc0*/  LDCU.64 UR40, c[0x0][0x390] ;  /* 0x00007200ff2877ac */ /* 0x000e620008000a00 */
[----:B------:R-:W-:Y:S01]  /*1dd0*/  USHF.R.U32.HI UR4, URZ, UR9, UR4 ;  /* 0x00000009ff047299 */ /* 0x000fe20008011604 */
[----:B------:R-:W1:Y:S03]  /*1de0*/  LDCU UR9, c[0x0][0x4ec] ;  /* 0x00009d80ff0977ac */ /* 0x000e660008000800 */
[----:B------:R-:W-:-:S02]  /*1df0*/  USEL UR4, UR5, UR4, !UP0 ;  /* 0x0000000405047287 */ /* 0x000fc4000c000000 */
[----:B------:R-:W-:Y:S02]  /*1e00*/  UISETP.NE.AND UP0, UPT, UR10, 0x1, UPT ;  /* 0x000000010a00788c */ /* 0x000fe4000bf05270 */
[----:B------:R-:W-:Y:S01]  /*1e10*/  UIMAD.WIDE.U32 UR6, UR4, UR11, URZ ;  /* 0x0000000b040672a5 */ /* 0x000fe2000f8e00ff */
[----:B------:R-:W1:Y:S01]  /*1e20*/  LDCU.64 UR24, c[0x0][0x4d0] ;  /* 0x00009a00ff1877ac */ /* 0x000e620008000a00 */
[----:B------:R-:W-:-:S05]  /*1e30*/  UIADD3 UR42, UPT, UPT, UR55, UR36, URZ ;  /* 0x00000024372a7290 */ /* 0x000fca000fffe0ff */
[----:B------:R-:W-:Y:S01]  /*1e40*/  UMOV UR6, UR7 ;  /* 0x0000000700067c82 */ /* 0x000fe20008000000 */
[----:B------:R-:W-:Y:S02]  /*1e50*/  UIADD3 UR7, UPT, UPT, -UR4, URZ, URZ ;  /* 0x000000ff04077290 */ /* 0x000fe4000fffe1ff */
[----:B----4-:R-:W-:Y:S02]  /*1e60*/  USHF.R.U32.HI UR6, URZ, UR8, UR6 ;  /* 0x00000008ff067299 */ /* 0x010fe40008011606 */
[----:B------:R-:W-:Y:S02]  /*1e70*/  UIADD3 UR8, UPT, UPT, -UR5, URZ, URZ ;  /* 0x000000ff05087290 */ /* 0x000fe4000fffe1ff */
[----:B------:R-:W-:Y:S02]  /*1e80*/  USEL UR14, UR4, UR6, !UP0 ;  /* 0x00000006040e7287 */ /* 0x000fe4000c000000 */
[----:B------:R-:W-:Y:S02]  /*1e90*/  UIMAD UR7, UR15, UR7, UR5 ;  /* 0x000000070f0772a4 */ /* 0x000fe4000f8e0205 */
[----:B------:R-:W-:-:S02]  /*1ea0*/  UIADD3 UR6, UPT, UPT, -UR14, URZ, URZ ;  /* 0x000000ff0e067290 */ /* 0x000fc4000fffe1ff */
[----:B------:R-:W-:Y:S02]  /*1eb0*/  UIMAD UR8, UR12, UR8, UR43 ;  /* 0x000000080c0872a4 */ /* 0x000fe4000f8e022b */
[----:B------:R-:W-:Y:S02]  /*1ec0*/  UIMAD UR13, UR10, UR6, UR4 ;  /* 0x000000060a0d72a4 */ /* 0x000fe4000f8e0204 */
[----:B-1----:R-:W-:Y:S02]  /*1ed0*/  UIMAD UR11, UR8, UR20, UR9 ;  /* 0x00000014080b72a4 */ /* 0x002fe4000f8e0209 */
[----:B------:R-:W-:Y:S01]  /*1ee0*/  UIMAD UR12, UR7, UR21, UR16 ;  /* 0x00000015070c72a4 */ /* 0x000fe2000f8e0210 */
[----:B------:R-:W1:Y:S02]  /*1ef0*/  LDCU.64 UR4, c[0x0][0x4f8] ;  /* 0x00009f00ff0477ac */ /* 0x000e640008000a00 */
[----:B------:R-:W4:Y:S01]  /*1f00*/  LDCU UR6, c[0x0][0x500] ;  /* 0x0000a000ff0677ac */ /* 0x000f220008000800 */
[----:B------:R-:W-:Y:S01]  /*1f10*/  UIMAD UR13, UR13, UR19, UR17 ;  /* 0x000000130d0d72a4 */ /* 0x000fe2000f8e0211 */
[----:B------:R-:W-:Y:S01]  /*1f20*/  UMOV UR28, URZ ;  /* 0x000000ff001c7c82 */ /* 0x000fe20008000000 */
[----:B------:R-:W-:Y:S01]  /*1f30*/  UMOV UR7, UR31 ;  /* 0x0000001f00077c82 */ /* 0x000fe20008000000 */
[----:B------:R-:W-:Y:S01]  /*1f40*/  UMOV UR20, URZ ;  /* 0x000000ff00147c82 */ /* 0x000fe20008000000 */
[----:B------:R-:W-:Y:S01]  /*1f50*/  UMOV UR21, URZ ;  /* 0x000000ff00157c82 */ /* 0x000fe20008000000 */
[----:B---3--:R-:W-:-:S07]  /*1f60*/  UMOV UR22, URZ ;  /* 0x000000ff00167c82 */ /* 0x008fce0008000000 */
.L_x_29:
[----:B------:R-:W-:Y:S01]  /*1f70*/  @!P3 MOV R3, 0x3000 ;  /* 0x000030000003b802 */ /* 0x000fe20000000f00 */
[----:B------:R-:W-:Y:S01]  /*1f80*/  ULEA UR9, UR7, UR30, 0x3 ;  /* 0x0000001e07097291 */ /* 0x000fe2000f8e18ff */
[----:B--2---:R-:W-:Y:S11]  /*1f90*/  @P0 BRA `(.L_x_24) ;  /* 0x0000000000100947 */ /* 0x004ff60003800000 */
[----:B------:R-:W-:Y:S04]  /*1fa0*/  MOV R4, UR27 ;  /* 0x0000001b00047c02 */ /* 0x000fe80008000f00 */
[----:B------:R-:W-:Y:S04]  /*1fb0*/  SHF.L.U32 R4, R4, 0x1f, RZ ;  /* 0x0000001f04047819 */ /* 0x000fe800000006ff */
[----:B------:R-:W2:Y:S02]  /*1fc0*/  SYNCS.PHASECHK.TRANS64.TRYWAIT P0, [UR9+0x118], R4 ;  /* 0x00011804ff0075a7 */ /* 0x000ea40008001109 */
[----:B--2---:R-:W-:Y:S05]  /*1fd0*/  @!P0 BRA `(.L_x_25) ;  /* 0x0000007400f88947 */ /* 0x004fea0003800000 */
.L_x_24:
[----:B------:R3:W-:Y:S01]  /*1fe0*/  @!P3 SYNCS.ARRIVE.TRANS64 RZ, [UR9], R3 ;  /* 0x00000003ffffb9a7 */ /* 0x0007e20008000009 */
[----:B------:R-:W-:Y:S04]  /*1ff0*/  ULOP3.LUT UR8, UR38, 0x2, URZ, 0xfc, !UPT ;  /* 0x0000000226087892 */ /* 0x000fe8000f8efcff */
[----:B------:R-:W-:Y:S09]  /*2000*/  UISETP.NE.AND UP0, UPT, UR8, 0x2, UPT ;  /* 0x000000020800788c */ /* 0x000ff2000bf05270 */
[----:B------:R-:W-:Y:S05]  /*2010*/  BRA.U UP0, `(.L_x_26) ;  /* 0x0000000100047547 */ /* 0x000fea000b800000 */
[----:B-1--4-:R-:W-:Y:S05]  /*2020*/  BPT.TRAP 0x1 ;  /* 0x000000040000795c */ /* 0x012fea0000300000 */
.L_x_26:
[----:B------:R-:W-:Y:S04]  /*2030*/  BSSY.RECONVERGENT B0, `(.L_x_27) ;  /* 0x0000003000007945 */ /* 0x000fe80003800200 */
[----:B------:R-:W-:Y:S05]  /*2040*/  @P2 BRA `(.L_x_28) ;  /* 0x0000000000042947 */ /* 0x000fea0003800000 */
[----:B-1--4-:R-:W-:Y:S05]  /*2050*/  BPT.TRAP 0x1 ;  /* 0x000000040000795c */ /* 0x012fea0000300000 */
.L_x_28:
[----:B-1--4-:R-:W-:Y:S05]  /*2060*/  BSYNC.RECONVERGENT B0 ;  /* 0x0000000000007941 */ /* 0x012fea0003800200 */
.L_x_27:
[----:B------:R-:W-:Y:S02]  /*2070*/  UIADD3 UR8, UPT, UPT, UR7, 0x1, URZ ;  /* 0x0000000107087890 */ /* 0x000fe4000fffe0ff */
[----:B------:R-:W-:Y:S02]  /*2080*/  UIMAD UR15, UR20, UR23, UR4 ;  /* 0x00000017140f72a4 */ /* 0x000fe4000f8e0204 */
[----:B------:R-:W-:Y:S02]  /*2090*/  UISETP.NE.AND UP0, UPT, UR8, 0x23, UPT ;  /* 0x000000230800788c */ /* 0x000fe4000bf05270 */
[----:B------:R-:W-:Y:S02]  /*20a0*/  ULEA UR17, UR7, UR30, 0xc ;  /* 0x0000001e07117291 */ /* 0x000fe4000f8e60ff */
[----:B------:R-:W-:Y:S02]  /*20b0*/  USEL UR10, URZ, 0x1, UP0 ;  /* 0x00000001ff0a7887 */ /* 0x000fe40008000000 */
[----:B------:R-:W-:Y:S02]  /*20c0*/  USEL UR31, UR8, URZ, UP0 ;  /* 0x000000ff081f7287 */ /* 0x000fe40008000000 */
[----:B------:R-:W-:Y:S02]  /*20d0*/  ULOP3.LUT UR27, UR27, UR10, URZ, 0x3c, !UPT ;  /* 0x0000000a1b1b7292 */ /* 0x000fe4000f8e3cff */
[----:B------:R-:W-:Y:S02]  /*20e0*/  ULEA UR8, UR31, UR30, 0x3 ;  /* 0x0000001e1f087291 */ /* 0x000fe4000f8e18ff */
[----:B------:R-:W-:Y:S02]  /*20f0*/  ULEA UR16, UR7, UR30, 0xb ;  /* 0x0000001e07107291 */ /* 0x000fe4000f8e58ff */
[----:B------:R-:W-:Y:S01]  /*2100*/  UIADD3 UR34, UP0, UPT, UR46, 0x80, URZ ;  /* 0x000000802e227890 */ /* 0x000fe2000ff1e0ff */
[----:B--2---:R-:W-:Y:S01]  /*2110*/  MOV R0, UR27 ;  /* 0x0000001b00007c02 */ /* 0x004fe20008000f00 */
[----:B------:R-:W-:Y:S02]  /*2120*/  ULOP3.LUT UR9, UR9, 0xfefffff8, URZ, 0xc0, !UPT ;  /* 0xfefffff809097892 */ /* 0x000fe4000f8ec0ff */
[----:B------:R-:W-:Y:S01]  /*2130*/  USHF.L.U32 UR10, UR28, 0x5, URZ ;  /* 0x000000051c0a7899 */ /* 0x000fe200080006ff */
[----:B------:R-:W-:Y:S01]  /*2140*/  SHF.L.U32 R0, R0, 0x1f, RZ ;  /* 0x0000001f00007819 */ /* 0x000fe200000006ff */
[----:B------:R-:W-:Y:S02]  /*2150*/  UIADD3.X UR35, UPT, UPT, URZ, UR47, URZ, UP0, !UPT ;  /* 0x0000002fff237290 */ /* 0x000fe400087fe4ff */
[----:B------:R-:W-:Y:S01]  /*2160*/  UIADD3 UR32, UP3, UPT, UR46, 0x200, URZ ;  /* 0x000002002e207890 */ /* 0x000fe2000ff7e0ff */
[----:B------:R1:W2:Y:S01]  /*2170*/  SYNCS.PHASECHK.TRANS64.TRYWAIT P0, [UR8+0x118], R0 ;  /* 0x00011800ff0075a7 */ /* 0x0002a20008001108 */
[----:B------:R-:W-:Y:S02]  /*2180*/  UIMAD UR8, UR21, UR24, UR5 ;  /* 0x00000018150872a4 */ /* 0x000fe4000f8e0205 */
[----:B------:R-:W-:Y:S02]  /*2190*/  UIMAD UR7, UR22, UR25, UR6 ;  /* 0x00000019160772a4 */ /* 0x000fe4000f8e0206 */
[----:B------:R-:W-:Y:S02]  /*21a0*/  ULEA UR15, UR8, UR15, 0x5 ;  /* 0x0000000f080f7291 */ /* 0x000fe4000f8e28ff */
[----:B------:R-:W-:Y:S02]  /*21b0*/  UIADD3 UR8, UPT, UPT, UR17, 0x3400, URZ ;  /* 0x0000340011087890 */ /* 0x000fe4000fffe0ff */
[----:B------:R-:W-:Y:S02]  /*21c0*/  ULEA UR7, UR7, UR15, 0xa ;  /* 0x0000000f07077291 */ /* 0x000fe4000f8e50ff */
[----:B------:R-:W-:Y:S02]  /*21d0*/  UIADD3.X UR33, UPT, UPT, URZ, UR47, URZ, UP3, !UPT ;  /* 0x0000002fff217290 */ /* 0x000fe40009ffe4ff */
[----:B------:R-:W-:Y:S02]  /*21e0*/  UPRMT UR7, UR7, 0x5410, URZ ;  /* 0x0000541007077896 */ /* 0x000fe400080000ff */
[----:B------:R-:W-:Y:S02]  /*21f0*/  UIADD3 UR16, UPT, UPT, UR16, 0x26400, URZ ;  /* 0x0002640010107890 */ /* 0x000fe4000fffe0ff */
[----:B------:R-:W-:Y:S02]  /*2200*/  UIADD3 UR37, UPT, UPT, UR20, 0x1, URZ ;  /* 0x0000000114257890 */ /* 0x000fe4000fffe0ff */
[----:B------:R-:W-:Y:S02]  /*2210*/  UIADD3 UR29, UPT, UPT, UR21, 0x1, URZ ;  /* 0x00000001151d7890 */ /* 0x000fe4000fffe0ff */
[----:B------:R-:W-:Y:S02]  /*2220*/  UISETP.NE.AND UP2, UPT, UR37, UR49, UPT ;  /* 0x000000312500728c */ /* 0x000fe4000bf45270 */
[----:B------:R-:W-:Y:S02]  /*2230*/  UIADD3 UR26, UPT, UPT, UR22, 0x1, URZ ;  /* 0x00000001161a7890 */ /* 0x000fe4000fffe0ff */
[----:B------:R-:W-:Y:S01]  /*2240*/  UIADD3 UR36, UPT, UPT, UR36, 0x1, URZ ;  /* 0x0000000124247890 */ /* 0x000fe2000fffe0ff */
[----:B------:R-:W-:Y:S01]  /*2250*/  UMOV UR44, 0x0 ;  /* 0x00000000002c7882 */ /* 0x000fe20000000000 */
[----:B------:R-:W-:Y:S01]  /*2260*/  UMOV UR45, 0x10000000 ;  /* 0x10000000002d7882 */ /* 0x000fe20000000000 */
[----:B------:R-:W-:Y:S01]  /*2270*/  UMOV UR17, UR9 ;  /* 0x0000000900117c82 */ /* 0x000fe20008000000 */
[----:B------:R4:W-:Y:S01]  /*2280*/  UTMALDG.5D.IM2COL.2CTA [UR8], [UR34], UR7, desc[UR44] ;  /* 0x00002c08220073b4 */ /* 0x0009e20008261007 */
[----:B------:R-:W-:Y:S02]  /*2290*/  UMOV UR19, UR10 ;  /* 0x0000000a00137c82 */ /* 0x000fe40008000000 */
[----:B------:R-:W-:Y:S04]  /*22a0*/  @UP2 UIADD3 UR29, UPT, UPT, UR21, URZ, URZ ;  /* 0x000000ff151d2290 */ /* 0x000fe8000fffe0ff */
[----:B------:R-:W-:Y:S01]  /*22b0*/  UISETP.NE.AND UP1, UPT, UR29, UR40, UPT ;  /* 0x000000281d00728c */ /* 0x000fe2000bf25270 */
[----:B------:R3:W-:Y:S10]  /*22c0*/  UTMALDG.5D.2CTA [UR16], [UR32], desc[UR44] ;  /* 0x00002c10200075b4 */ /* 0x0007f40008221000 */
[----:B------:R-:W-:Y:S04]  /*22d0*/  @UP1 UIADD3 UR26, UPT, UPT, UR22, URZ, URZ ;  /* 0x000000ff161a1290 */ /* 0x000fe8000fffe0ff */
[----:B------:R-:W-:Y:S02]  /*22e0*/  UISETP.NE.AND UP0, UPT, UR26, UR41, UPT ;  /* 0x000000291a00728c */ /* 0x000fe4000bf05270 */
[----:B----4-:R-:W-:Y:S09]  /*22f0*/  UIADD3 UR8, UPT, UPT, UR28, 0x1, URZ ;  /* 0x000000011c087890 */ /* 0x010ff2000fffe0ff */
[----:B------:R-:W-:Y:S01]  /*2300*/  @UP0 UIADD3 UR8, UPT, UPT, UR28, URZ, URZ ;  /* 0x000000ff1c080290 */ /* 0x000fe2000fffe0ff */
[----:B------:R-:W-:Y:S01]  /*2310*/  UMOV UR7, UR31 ;  /* 0x0000001f00077c82 */ /* 0x000fe20008000000 */
[----:B---3--:R-:W-:Y:S02]  /*2320*/  USEL UR22, UR26, URZ, UP0 ;  /* 0x000000ff1a167287 */ /* 0x008fe40008000000 */
[----:B------:R-:W-:Y:S02]  /*2330*/  UISETP.NE.AND UP0, UPT, UR36, UR42, UPT ;  /* 0x0000002a2400728c */ /* 0x000fe4000bf05270 */
[----:B------:R-:W-:Y:S02]  /*2340*/  USEL UR20, UR37, URZ, UP2 ;  /* 0x000000ff25147287 */ /* 0x000fe40009000000 */
[----:B------:R-:W-:Y:S01]  /*2350*/  USEL UR21, UR29, URZ, UP1 ;  /* 0x000000ff1d157287 */ /* 0x000fe20008800000 */
[----:B------:R-:W-:Y:S04]  /*2360*/  UMOV UR28, UR8 ;  /* 0x00000008001c7c82 */ /* 0x000fe80008000000 */
[----:B-1----:R-:W-:Y:S07]  /*2370*/  BRA.U UP0, `(.L_x_29) ;  /* 0xfffffff900fc7547 */ /* 0x002fee000b83ffff */
.L_x_23:
[----:B------:R-:W-:Y:S01]  /*2380*/  ULEA UR4, UR31, UR30, 0x3 ;  /* 0x0000001e1f047291 */ /* 0x000fe2000f8e18ff */
[----:B-1----:R-:W-:Y:S01]  /*2390*/  MOV R0, UR27 ;  /* 0x0000001b00007c02 */ /* 0x002fe20008000f00 */
[----:B------:R-:W-:Y:S01]  /*23a0*/  @!P1 SYNCS.ARRIVE.TRANS64.A1T0 RZ, [UR30+0x268], RZ ;  /* 0x000268ffffff99a7 */ /* 0x000fe2000810001e */
[----:B------:R-:W-:Y:S02]  /*23b0*/  UISETP.GE.AND UP0, UPT, UR51, 0x1, UPT ;  /* 0x000000013300788c */ /* 0x000fe4000bf06270 */
[----:B------:R-:W-:-:S04]  /*23c0*/  SHF.L.U32 R0, R0, 0x1f, RZ ;  /* 0x0000001f00007819 */ /* 0x000fc800000006ff */
[----:B--2---:R1:W2:Y:S03]  /*23d0*/  SYNCS.PHASECHK.TRANS64.TRYWAIT P0, [UR4+0x118], R0 ;  /* 0x00011800ff0075a7 */ /* 0x0042a60008001104 */
[----:B------:R-:W-:Y:S05]  /*23e0*/  BRA.U !UP0, `(.L_x_30) ;  /* 0x0000000508a47547 */ /* 0x000fea000b800000 */
[----:B------:R-:W3:Y:S01]  /*23f0*/  LDCU.128 UR8, c[0x0][0x480] ;  /* 0x00009000ff0877ac */ /* 0x000ee20008000c00 */
[----:B------:R-:W4:Y:S01]  /*2400*/  LDCU.128 UR32, c[0x0][0x490] ;  /* 0x00009200ff2077ac */ /* 0x000f220008000c00 */
[----:B------:R-:W1:Y:S01]  /*2410*/  LDCU UR13, c[0x0][0x4c8] ;  /* 0x00009900ff0d77ac */ /* 0x000e620008000800 */
        /* <DEDUP_REMOVED lines=10> */
[----:B------:R-:W1:Y:S05]  /*24c0*/  LDCU.64 UR40, c[0x0][0x390] ;  /* 0x00007200ff2877ac */ /* 0x000e6a0008000a00 */
[----:B------:R-:W-:Y:S01]  /*24d0*/  UMOV UR4, UR7 ;  /* 0x0000000700047c82 */ /* 0x000fe20008000000 */
[----:B------:R-:W1:Y:S01]  /*24e0*/  LDCU.64 UR24, c[0x0][0x4d0] ;  /* 0x00009a00ff1877ac */ /* 0x000e620008000a00 */
[----:B------:R-:W-:Y:S01]  /*24f0*/  USHF.R.U32.HI UR4, URZ, UR33, UR4 ;  /* 0x00000021ff047299 */ /* 0x000fe20008011604 */
[----:B------:R-:W4:Y:S03]  /*2500*/  LDCU.64 UR32, c[0x0][0x4c0] ;  /* 0x00009800ff2077ac */ /* 0x000f260008000a00 */
[----:B------:R-:W-:-:S02]  /*2510*/  USEL UR4, UR5, UR4, !UP0 ;  /* 0x0000000405047287 */ /* 0x000fc4000c000000 */
[----:B------:R-:W-:Y:S02]  /*2520*/  UISETP.NE.AND UP0, UPT, UR34, 0x1, UPT ;  /* 0x000000012200788c */ /* 0x000fe4000bf05270 */
[----:B------:R-:W-:Y:S02]  /*2530*/  UIMAD.WIDE.U32 UR6, UR4, UR35, URZ ;  /* 0x00000023040672a5 */ /* 0x000fe4000f8e00ff */
[----:B------:R-:W-:Y:S01]  /*2540*/  UIADD3 UR42, UPT, UPT, UR51, UR42, URZ ;  /* 0x0000002a332a7290 */ /* 0x000fe2000fffe0ff */
[----:B------:R-:W-:-:S04]  /*2550*/  UMOV UR37, UR51 ;  /* 0x0000003300257c82 */ /* 0x000fc80008000000 */
[----:B------:R-:W-:Y:S01]  /*2560*/  UMOV UR6, UR7 ;  /* 0x0000000700067c82 */ /* 0x000fe20008000000 */
[----:B------:R-:W-:Y:S02]  /*2570*/  UIADD3 UR7, UPT, UPT, -UR5, URZ, URZ ;  /* 0x000000ff05077290 */ /* 0x000fe4000fffe1ff */
[----:B---3--:R-:W-:Y:S02]  /*2580*/  USHF.R.U32.HI UR6, URZ, UR9, UR6 ;  /* 0x00000009ff067299 */ /* 0x008fe40008011606 */
[----:B------:R-:W-:Y:S02]  /*2590*/  UIMAD UR7, UR8, UR7, UR43 ;  /* 0x00000007080772a4 */ /* 0x000fe4000f8e022b */
[----:B------:R-:W-:Y:S02]  /*25a0*/  USEL UR14, UR4, UR6, !UP0 ;  /* 0x00000006040e7287 */ /* 0x000fe4000c000000 */
[----:B------:R-:W-:Y:S02]  /*25b0*/  UIADD3 UR6, UPT, UPT, -UR4, URZ, URZ ;  /* 0x000000ff04067290 */ /* 0x000fe4000fffe1ff */
[----:B------:R-:W-:-:S02]  /*25c0*/  UIADD3 UR9, UPT, UPT, -UR14, URZ, URZ ;  /* 0x000000ff0e097290 */ /* 0x000fc4000fffe1ff */
[----:B------:R-:W-:Y:S02]  /*25d0*/  UIMAD UR12, UR11, UR6, UR5 ;  /* 0x000000060b0c72a4 */ /* 0x000fe4000f8e0205 */
[----:B------:R-:W-:Y:S02]  /*25e0*/  UIMAD UR9, UR34, UR9, UR4 ;  /* 0x00000009220972a4 */ /* 0x000fe4000f8e0204 */
[----:B----4-:R-:W-:Y:S01]  /*25f0*/  UIMAD UR11, UR7, UR32, UR10 ;  /* 0x00000020070b72a4 */ /* 0x010fe2000f8e020a */
[----:B------:R-:W3:Y:S02]  /*2600*/  LDCU UR43, c[0x0][0x38c] ;  /* 0x00007180ff2b77ac */ /* 0x000ee40008000800 */
[----:B------:R-:W4:Y:S01]  /*2610*/  LDCU UR6, c[0x0][0x500] ;  /* 0x0000a000ff0677ac */ /* 0x000f220008000800 */
[----:B------:R-:W2:Y:S01]  /*2620*/  LDCU.64 UR4, c[0x0][0x4f8] ;  /* 0x00009f00ff0477ac */ /* 0x000ea20008000a00 */
[----:B-1----:R-:W-:Y:S02]  /*2630*/  UIMAD UR12, UR12, UR33, UR16 ;  /* 0x000000210c0c72a4 */ /* 0x002fe4000f8e0210 */
[----:B------:R-:W-:Y:S01]  /*2640*/  UIMAD UR13, UR9, UR13, UR17 ;  /* 0x0000000d090d72a4 */ /* 0x000fe2000f8e0211 */
[----:B------:R-:W-:-:S11]  /*2650*/  UMOV UR7, UR31 ;  /* 0x0000001f00077c82 */ /* 0x000fd60008000000 */
.L_x_36:
[----:B------:R-:W-:Y:S01]  /*2660*/  @!P3 MOV R3, 0x3000 ;  /* 0x000030000003b802 */ /* 0x000fe20000000f00 */
[----:B------:R-:W-:Y:S01]  /*2670*/  ULEA UR9, UR7, UR30, 0x3 ;  /* 0x0000001e07097291 */ /* 0x000fe2000f8e18ff */
[----:B--23--:R-:W-:Y:S11]  /*2680*/  @P0 BRA `(.L_x_31) ;  /* 0x0000000000100947 */ /* 0x00cff60003800000 */
[----:B------:R-:W-:Y:S04]  /*2690*/  MOV R4, UR27 ;  /* 0x0000001b00047c02 */ /* 0x000fe80008000f00 */
[----:B------:R-:W-:Y:S04]  /*26a0*/  SHF.L.U32 R4, R4, 0x1f, RZ ;  /* 0x0000001f04047819 */ /* 0x000fe800000006ff */
[----:B------:R-:W1:Y:S02]  /*26b0*/  SYNCS.PHASECHK.TRANS64.TRYWAIT P0, [UR9+0x118], R4 ;  /* 0x00011804ff0075a7 */ /* 0x000e640008001109 */
[----:B-1----:R-:W-:Y:S05]  /*26c0*/  @!P0 BRA `(.L_x_32) ;  /* 0x0000007000548947 */ /* 0x002fea0003800000 */
.L_x_31:
[----:B------:R2:W-:Y:S01]  /*26d0*/  @!P3 SYNCS.ARRIVE.TRANS64 RZ, [UR9], R3 ;  /* 0x00000003ffffb9a7 */ /* 0x0005e20008000009 */
[----:B------:R-:W-:Y:S04]  /*26e0*/  ULOP3.LUT UR8, UR38, 0x2, URZ, 0xfc, !UPT ;  /* 0x0000000226087892 */ /* 0x000fe8000f8efcff */
[----:B------:R-:W-:Y:S09]  /*26f0*/  UISETP.NE.AND UP0, UPT, UR8, 0x2, UPT ;  /* 0x000000020800788c */ /* 0x000ff2000bf05270 */
[----:B------:R-:W-:Y:S05]  /*2700*/  BRA.U UP0, `(.L_x_33) ;  /* 0x0000000100047547 */ /* 0x000fea000b800000 */
[----:B---34-:R-:W-:Y:S05]  /*2710*/  BPT.TRAP 0x1 ;  /* 0x000000040000795c */ /* 0x018fea0000300000 */
.L_x_33:
[----:B------:R-:W-:Y:S04]  /*2720*/  BSSY.RECONVERGENT B0, `(.L_x_34) ;  /* 0x0000003000007945 */ /* 0x000fe80003800200 */
[----:B------:R-:W-:Y:S05]  /*2730*/  @P2 BRA `(.L_x_35) ;  /* 0x0000000000042947 */ /* 0x000fea0003800000 */
[----:B---34-:R-:W-:Y:S05]  /*2740*/  BPT.TRAP 0x1 ;  /* 0x000000040000795c */ /* 0x018fea0000300000 */
.L_x_35:
[----:B---34-:R-:W-:Y:S05]  /*2750*/  BSYNC.RECONVERGENT B0 ;  /* 0x0000000000007941 */ /* 0x018fea0003800200 */
.L_x_34:
        /* <DEDUP_REMOVED lines=8> */
[----:B------:R-:W-:Y:S02]  /*27e0*/  UIMAD UR10, UR21, UR24, UR5 ;  /* 0x00000018150a72a4 */ /* 0x000fe4000f8e0205 */
[----:B------:R-:W-:Y:S01]  /*27f0*/  UIADD3 UR34, UP0, UPT, UR46, 0x80, URZ ;  /* 0x000000802e227890 */ /* 0x000fe2000ff1e0ff */
[----:B-1----:R-:W-:Y:S01]  /*2800*/  MOV R0, UR27 ;  /* 0x0000001b00007c02 */ /* 0x002fe20008000f00 */
[----:B------:R-:W-:Y:S02]  /*2810*/  ULEA UR15, UR10, UR15, 0x5 ;  /* 0x0000000f0a0f7291 */ /* 0x000fe4000f8e28ff */
[----:B------:R-:W-:Y:S01]  /*2820*/  USHF.L.U32 UR19, UR28, 0x5, URZ ;  /* 0x000000051c137899 */ /* 0x000fe200080006ff */
[----:B------:R-:W-:Y:S01]  /*2830*/  SHF.L.U32 R0, R0, 0x1f, RZ ;  /* 0x0000001f00007819 */ /* 0x000fe200000006ff */
[----:B------:R-:W-:Y:S02]  /*2840*/  ULOP3.LUT UR9, UR9, 0xfefffff8, URZ, 0xc0, !UPT ;  /* 0xfefffff809097892 */ /* 0x000fe4000f8ec0ff */
[----:B------:R-:W-:Y:S01]  /*2850*/  UIADD3.X UR35, UPT, UPT, URZ, UR47, URZ, UP0, !UPT ;  /* 0x0000002fff237290 */ /* 0x000fe200087fe4ff */
[----:B------:R1:W3:Y:S01]  /*2860*/  SYNCS.PHASECHK.TRANS64.TRYWAIT P0, [UR8+0x118], R0 ;  /* 0x00011800ff0075a7 */ /* 0x0002e20008001108 */
[----:B------:R-:W-:Y:S02]  /*2870*/  ULEA UR8, UR7, UR30, 0xc ;  /* 0x0000001e07087291 */ /* 0x000fe4000f8e60ff */
[----:B------:R-:W-:Y:S02]  /*2880*/  UIMAD UR7, UR22, UR25, UR6 ;  /* 0x00000019160772a4 */ /* 0x000fe4000f8e0206 */
[----:B------:R-:W-:Y:S02]  /*2890*/  UIADD3 UR8, UPT, UPT, UR8, 0x3400, URZ ;  /* 0x0000340008087890 */ /* 0x000fe4000fffe0ff */
[----:B------:R-:W-:Y:S02]  /*28a0*/  ULEA UR7, UR7, UR15, 0xa ;  /* 0x0000000f07077291 */ /* 0x000fe4000f8e50ff */
[----:B------:R-:W-:Y:S02]  /*28b0*/  UIADD3 UR32, UP3, UPT, UR46, 0x200, URZ ;  /* 0x000002002e207890 */ /* 0x000fe4000ff7e0ff */
[----:B------:R-:W-:Y:S02]  /*28c0*/  UPRMT UR7, UR7, 0x5410, URZ ;  /* 0x0000541007077896 */ /* 0x000fe400080000ff */
[----:B------:R-:W-:Y:S02]  /*28d0*/  UIADD3.X UR33, UPT, UPT, URZ, UR47, URZ, UP3, !UPT ;  /* 0x0000002fff217290 */ /* 0x000fe40009ffe4ff */
[----:B------:R-:W-:Y:S02]  /*28e0*/  UIADD3 UR16, UPT, UPT, UR16, 0x26400, URZ ;  /* 0x0002640010107890 */ /* 0x000fe4000fffe0ff */
[----:B------:R-:W-:Y:S02]  /*28f0*/  UIADD3 UR36, UPT, UPT, UR20, 0x1, URZ ;  /* 0x0000000114247890 */ /* 0x000fe4000fffe0ff */
[----:B------:R-:W-:Y:S02]  /*2900*/  UIADD3 UR29, UPT, UPT, UR21, 0x1, URZ ;  /* 0x00000001151d7890 */ /* 0x000fe4000fffe0ff */
[----:B------:R-:W-:Y:S02]  /*2910*/  UISETP.NE.AND UP2, UPT, UR36, UR43, UPT ;  /* 0x0000002b2400728c */ /* 0x000fe4000bf45270 */
[----:B------:R-:W-:Y:S01]  /*2920*/  UIADD3 UR26, UPT, UPT, UR22, 0x1, URZ ;  /* 0x00000001161a7890 */ /* 0x000fe2000fffe0ff */
[----:B------:R-:W-:Y:S01]  /*2930*/  UMOV UR44, 0x0 ;  /* 0x00000000002c7882 */ /* 0x000fe20000000000 */
[----:B------:R-:W-:Y:S01]  /*2940*/  UMOV UR45, 0x10000000 ;  /* 0x10000000002d7882 */ /* 0x000fe20000000000 */
[----:B------:R-:W-:Y:S01]  /*2950*/  UMOV UR10, UR19 ;  /* 0x00000013000a7c82 */ /* 0x000fe20008000000 */
[----:B------:R-:W-:Y:S01]  /*2960*/  UMOV UR17, UR9 ;  /* 0x0000000900117c82 */ /* 0x000fe20008000000 */
[----:B------:R4:W-:Y:S04]  /*2970*/  UTMALDG.5D.IM2COL.2CTA [UR8], [UR34], UR7, desc[UR44] ;  /* 0x00002c08220073b4 */ /* 0x0009e80008261007 */
[----:B------:R-:W-:Y:S04]  /*2980*/  @UP2 UIADD3 UR29, UPT, UPT, UR21, URZ, URZ ;  /* 0x000000ff151d2290 */ /* 0x000fe8000fffe0ff */
[----:B------:R-:W-:Y:S01]  /*2990*/  UISETP.NE.AND UP1, UPT, UR29, UR40, UPT ;  /* 0x000000281d00728c */ /* 0x000fe2000bf25270 */
[----:B------:R2:W-:Y:S10]  /*29a0*/  UTMALDG.5D.2CTA [UR16], [UR32], desc[UR44] ;  /* 0x00002c10200075b4 */ /* 0x0005f40008221000 */
[----:B------:R-:W-:Y:S04]  /*29b0*/  @UP1 UIADD3 UR26, UPT, UPT, UR22, URZ, URZ ;  /* 0x000000ff161a1290 */ /* 0x000fe8000fffe0ff */
[----:B------:R-:W-:Y:S02]  /*29c0*/  UISETP.NE.AND UP0, UPT, UR26, UR41, UPT ;  /* 0x000000291a00728c */ /* 0x000fe4000bf05270 */
[----:B----4-:R-:W-:Y:S09]  /*29d0*/  UIADD3 UR8, UPT, UPT, UR28, 0x1, URZ ;  /* 0x000000011c087890 */ /* 0x010ff2000fffe0ff */
[----:B------:R-:W-:Y:S02]  /*29e0*/  @UP0 UIADD3 UR8, UPT, UPT, UR28, URZ, URZ ;  /* 0x000000ff1c080290 */ /* 0x000fe4000fffe0ff */
[----:B------:R-:W-:Y:S02]  /*29f0*/  UIADD3 UR7, UPT, UPT, UR37, -0x1, URZ ;  /* 0xffffffff25077890 */ /* 0x000fe4000fffe0ff */
[----:B--2---:R-:W-:Y:S02]  /*2a00*/  USEL UR22, UR26, URZ, UP0 ;  /* 0x000000ff1a167287 */ /* 0x004fe40008000000 */
[----:B------:R-:W-:Y:S02]  /*2a10*/  UISETP.GT.U32.AND UP0, UPT, UR37, 0x1, UPT ;  /* 0x000000012500788c */ /* 0x000fe4000bf04070 */
[----:B------:R-:W-:Y:S02]  /*2a20*/  USEL UR20, UR36, URZ, UP2 ;  /* 0x000000ff24147287 */ /* 0x000fe40009000000 */
[----:B------:R-:W-:Y:S01]  /*2a30*/  USEL UR21, UR29, URZ, UP1 ;  /* 0x000000ff1d157287 */ /* 0x000fe20008800000 */
[----:B------:R-:W-:Y:S01]  /*2a40*/  UMOV UR37, UR7 ;  /* 0x0000000700257c82 */ /* 0x000fe20008000000 */
[----:B------:R-:W-:Y:S01]  /*2a50*/  UMOV UR7, UR31 ;  /* 0x0000001f00077c82 */ /* 0x000fe20008000000 */
[----:B------:R-:W-:Y:S02]  /*2a60*/  UMOV UR28, UR8 ;  /* 0x00000008001c7c82 */ /* 0x000fe40008000000 */
[----:B-1----:R-:W-:Y:S07]  /*2a70*/  BRA.U UP0, `(.L_x_36) ;  /* 0xfffffff900f87547 */ /* 0x002fee000b83ffff */
.L_x_30:
[----:B------:R-:W-:Y:S01]  /*2a80*/  SHF.L.U32 R3, R2, 0x1f, RZ ;  /* 0x0000001f02037819 */ /* 0x000fe200000006ff */
[----:B------:R-:W-:-:S03]  /*2a90*/  NOP ;  /* 0x0000000000007918 */ /* 0x000fc60000000000 */
[----:B--23--:R-:W2:Y:S02]  /*2aa0*/  SYNCS.PHASECHK.TRANS64.TRYWAIT P0, [UR30+0x270], R3 ;  /* 0x00027003ff0075a7 */ /* 0x00cea4000800111e */
[----:B--2---:R-:W-:Y:S05]  /*2ab0*/  @!P0 BRA `(.L_x_37) ;  /* 0x0000006c00708947 */ /* 0x004fea0003800000 */
.L_x_161:
[----:B------:R-:W2:Y:S01]  /*2ac0*/  LDS.128 R4, [UR30+0x2b0] ;  /* 0x0002b01eff047984 */ /* 0x000ea20008000c00 */
[----:B------:R-:W-:Y:S02]  /*2ad0*/  UIADD3 UR4, UPT, UPT, UR30, 0x278, URZ ;  /* 0x000002781e047890 */ /* 0x000fe4000fffe0ff */
[----:B------:R-:W-:Y:S01]  /*2ae0*/  UISETP.GE.AND UP0, UPT, UR39, 0x1, UPT ;  /* 0x000000012700788c */ /* 0x000fe2000bf06270 */
[----:B------:R-:W-:Y:S01]  /*2af0*/  @!PT LDS RZ, [RZ] ;  /* 0x00000000fffff984 */ /* 0x000fe20000000800 */
[----:B------:R-:W-:Y:S01]  /*2b00*/  @!PT LDS RZ, [RZ] ;  /* 0x00000000fffff984 */ /* 0x000fe20000000800 */
[----:B------:R-:W-:Y:S01]  /*2b10*/  @!PT LDS RZ, [RZ] ;  /* 0x00000000fffff984 */ /* 0x000fe20000000800 */
[----:B------:R-:W-:Y:S01]  /*2b20*/  @!PT LDS RZ, [RZ] ;  /* 0x00000000fffff984 */ /* 0x000fe20000000800 */
[----:B------:R3:W-:Y:S06]  /*2b30*/  MEMBAR.ALL.CTA ;  /* 0x0000000000007992 */ /* 0x0007ec0000008000 */
[----:B---3--:R-:W3:Y:S01]  /*2b40*/  FENCE.VIEW.ASYNC.S ;  /* 0x00000000000073c6 */ /* 0x008ee20000000000 */
[----:B------:R-:W-:-:S09]  /*2b50*/  UPRMT UR4, URZ, 0x654, UR4 ;  /* 0x00000654ff047896 */ /* 0x000fd20008000004 */
[----:B---3--:R-:W-:Y:S01]  /*2b60*/  SYNCS.ARRIVE.TRANS64.RED.A1T0 RZ, [UR4], RZ ;  /* 0x000000ffffff79a7 */ /* 0x008fe20008100404 */
[----:B--2---:R-:W-:-:S13]  /*2b70*/  LOP3.LUT P0, RZ, R6, 0x1, RZ, 0xc0, !PT ;  /* 0x0000000106ff7812 */ /* 0x004fda000780c0ff */
[----:B------:R-:W-:Y:S01]  /*2b80*/  VOTEU.ANY UP1, P0 ;  /* 0x0000000000ff7886 */ /* 0x000fe20000020100 */
[----:B------:R-:W-:-:S13]  /*2b90*/  PLOP3.LUT P0, PT, PT, PT, UP1, 0x80, 0x8 ;  /* 0x000000000008781c */ /* 0x000fda0003f0f018 */
[----:B-1----:R-:W-:Y:S02]  /*2ba0*/  @P0 MOV R0, R4 ;  /* 0x0000000400000202 */ /* 0x002fe40000000f00 */
[----:B------:R-:W-:Y:S02]  /*2bb0*/  @P0 LOP3.LUT R4, R5, 0xffff, RZ, 0xc0, !PT ;  /* 0x0000ffff05040812 */ /* 0x000fe400078ec0ff */
[----:B------:R-:W-:Y:S02]  /*2bc0*/  @P0 R2UR UR6, R0 ;  /* 0x00000000000602ca */ /* 0x000fe400000e0000 */
[----:B------:R-:W-:-:S11]  /*2bd0*/  @P0 R2UR UR5, R4 ;  /* 0x00000000040502ca */ /* 0x000fd600000e0000 */
[----:B------:R-:W-:Y:S02]  /*2be0*/  @UP1 UMOV UR50, UR6 ;  /* 0x0000000600321c82 */ /* 0x000fe40008000000 */
[----:B------:R-:W-:Y:S01]  /*2bf0*/  @UP1 UMOV UR48, UR5 ;  /* 0x0000000500301c82 */ /* 0x000fe20008000000 */
[----:B------:R-:W-:Y:S05]  /*2c00*/  BRA.U !UP0, `(.L_x_38) ;  /* 0x0000000108d47547 */ /* 0x000fea000b800000 */
[----:B------:R-:W1:Y:S01]  /*2c10*/  LDCU.128 UR16, c[0x0][0xc10] ;  /* 0x00018200ff1077ac */ /* 0x000e620008000c00 */
[----:B------:R-:W2:Y:S01]  /*2c20*/  LDCU UR20, c[0x0][0xc20] ;  /* 0x00018400ff1477ac */ /* 0x000ea20008000800 */
[----:B------:R-:W3:Y:S01]  /*2c30*/  LDCU UR13, c[0x0][0xc0c] ;  /* 0x00018180ff0d77ac */ /* 0x000ee20008000800 */
[----:B------:R-:W4:Y:S01]  /*2c40*/  LDCU.64 UR14, c[0x0][0xc28] ;  /* 0x00018500ff0e77ac */ /* 0x000f220008000a00 */
[----:B------:R-:W-:Y:S02]  /*2c50*/  UISETP.NE.AND UP3, UPT, UR39, 0x1, UPT ;  /* 0x000000012700788c */ /* 0x000fe4000bf65270 */
[----:B-1----:R-:W-:Y:S02]  /*2c60*/  UIMAD.WIDE.U32 UR4, UR52, UR19, URZ ;  /* 0x00000013340472a5 */ /* 0x002fe4000f8e00ff */
[----:B------:R-:W-:Y:S02]  /*2c70*/  UIMAD.WIDE.U32 UR6, UR53, UR16, URZ ;  /* 0x00000010350672a5 */ /* 0x000fe4000f8e00ff */
[----:B------:R-:W-:-:S02]  /*2c80*/  UISETP.NE.AND UP0, UPT, UR18, 0x1, UPT ;  /* 0x000000011200788c */ /* 0x000fc4000bf05270 */
[----:B------:R-:W-:Y:S01]  /*2c90*/  UIMAD.WIDE.U32 UR10, UR48, UR19, URZ ;  /* 0x00000013300a72a5 */ /* 0x000fe2000f8e00ff */
[----:B------:R-:W-:Y:S01]  /*2ca0*/  UMOV UR4, UR5 ;  /* 0x0000000500047c82 */ /* 0x000fe20008000000 */
[----:B---3--:R-:W-:Y:S02]  /*2cb0*/  UISETP.NE.AND UP2, UPT, UR13, 0x1, UPT ;  /* 0x000000010d00788c */ /* 0x008fe4000bf45270 */
[----:B--2---:R-:W-:Y:S02]  /*2cc0*/  USHF.R.U32.HI UR5, URZ, UR20, UR4 ;  /* 0x00000014ff057299 */ /* 0x004fe40008011604 */
[----:B------:R-:W-:Y:S01]  /*2cd0*/  UIMAD.WIDE.U32 UR8, UR50, UR16, URZ ;  /* 0x00000010320872a5 */ /* 0x000fe2000f8e00ff */
[----:B------:R-:W-:Y:S01]  /*2ce0*/  UMOV UR4, UR7 ;  /* 0x0000000700047c82 */ /* 0x000fe20008000000 */
[----:B------:R-:W-:Y:S02]  /*2cf0*/  USEL UR5, UR52, UR5, !UP0 ;  /* 0x0000000534057287 */ /* 0x000fe4000c000000 */
[----:B------:R-:W-:-:S02]  /*2d00*/  USHF.R.U32.HI UR4, URZ, UR17, UR4 ;  /* 0x00000011ff047299 */ /* 0x000fc40008011604 */
[----:B----4-:R-:W-:Y:S02]  /*2d10*/  UIMAD.WIDE.U32 UR6, UR5, UR14, URZ ;  /* 0x0000000e050672a5 */ /* 0x010fe4000f8e00ff */
[----:B------:R-:W-:Y:S01]  /*2d20*/  USEL UR12, UR53, UR4, !UP2 ;  /* 0x00000004350c7287 */ /* 0x000fe2000d000000 */
[----:B------:R-:W-:Y:S02]  /*2d30*/  UMOV UR8, UR9 ;  /* 0x0000000900087c82 */ /* 0x000fe40008000000 */
[----:B------:R-:W-:Y:S01]  /*2d40*/  UMOV UR4, UR11 ;  /* 0x0000000b00047c82 */ /* 0x000fe20008000000 */
[----:B------:R-:W-:Y:S01]  /*2d50*/  UIMAD.WIDE.U32 UR10, UR12, UR14, URZ ;  /* 0x0000000e0c0a72a5 */ /* 0x000fe2000f8e00ff */
[----:B------:R-:W-:Y:S01]  /*2d60*/  UMOV UR6, UR7 ;  /* 0x0000000700067c82 */ /* 0x000fe20008000000 */
[----:B------:R-:W-:Y:S02]  /*2d70*/  USHF.R.U32.HI UR4, URZ, UR20, UR4 ;  /* 0x00000014ff047299 */ /* 0x000fe40008011604 */
[----:B------:R-:W-:-:S02]  /*2d80*/  @UP3 USHF.R.U32.HI UR5, URZ, UR15, UR6 ;  /* 0x0000000fff053299 */ /* 0x000fc40008011606 */
[----:B------:R-:W-:Y:S01]  /*2d90*/  USHF.R.U32.HI UR17, URZ, UR17, UR8 ;  /* 0x00000011ff117299 */ /* 0x000fe20008011608 */
[----:B------:R-:W-:Y:S01]  /*2da0*/  UMOV UR6, UR11 ;  /* 0x0000000b00067c82 */ /* 0x000fe20008000000 */
[----:B------:R-:W-:Y:S02]  /*2db0*/  USEL UR4, UR48, UR4, !UP0 ;  /* 0x0000000430047287 */ /* 0x000fe4000c000000 */
[----:B------:R-:W-:Y:S02]  /*2dc0*/  @UP3 USHF.R.U32.HI UR12, URZ, UR15, UR6 ;  /* 0x0000000fff0c3299 */ /* 0x000fe40008011606 */
[----:B------:R-:W-:Y:S02]  /*2dd0*/  UIMAD UR6, UR39, UR5, URZ ;  /* 0x00000005270672a4 */ /* 0x000fe4000f8e02ff */
[----:B------:R-:W-:Y:S02]  /*2de0*/  USEL UR5, UR50, UR17, !UP2 ;  /* 0x0000001132057287 */ /* 0x000fe4000d000000 */
[----:B------:R-:W-:-:S02]  /*2df0*/  UIMAD UR8, UR39, UR12, URZ ;  /* 0x0000000c270872a4 */ /* 0x000fc4000f8e02ff */
[----:B------:R-:W-:Y:S02]  /*2e00*/  UISETP.GE.AND UP0, UPT, UR4, UR6, UPT ;  /* 0x000000060400728c */ /* 0x000fe4000bf06270 */
[----:B------:R-:W-:Y:S02]  /*2e10*/  UIMAD.WIDE.U32 UR6, UR4, UR14, URZ ;  /* 0x0000000e040672a5 */ /* 0x000fe4000f8e00ff */
[----:B------:R-:W-:Y:S02]  /*2e20*/  UISETP.GE.OR UP0, UPT, UR5, UR8, UP0 ;  /* 0x000000080500728c */ /* 0x000fe40008706670 */
[----:B------:R-:W-:Y:S02]  /*2e30*/  UIMAD.WIDE.U32 UR8, UR5, UR14, URZ ;  /* 0x0000000e050872a5 */ /* 0x000fe4000f8e00ff */
[----:B------:R-:W-:Y:S01]  /*2e40*/  UIADD3 UR10, UPT, UPT, -UR4, URZ, URZ ;  /* 0x000000ff040a7290 */ /* 0x000fe2000fffe1ff */
[----:B------:R-:W-:Y:S02]  /*2e50*/  UMOV UR6, UR7 ;  /* 0x0000000700067c82 */ /* 0x000fe40008000000 */
[----:B------:R-:W-:-:S02]  /*2e60*/  USHF.R.U32.HI UR6, URZ, UR15, UR6 ;  /* 0x0000000fff067299 */ /* 0x000fc40008011606 */
[----:B------:R-:W-:Y:S02]  /*2e70*/  UIMAD UR10, UR18, UR10, UR48 ;  /* 0x0000000a120a72a4 */ /* 0x000fe4000f8e0230 */
[----:B------:R-:W-:Y:S01]  /*2e80*/  USEL UR6, UR4, UR6, !UP3 ;  /* 0x0000000604067287 */ /* 0x000fe2000d800000 */
[----:B------:R-:W-:Y:S01]  /*2e90*/  @!UP0 UMOV UR7, UR9 ;  /* 0x0000000900078c82 */ /* 0x000fe20008000000 */
[----:B------:R-:W-:Y:S02]  /*2ea0*/  UIADD3 UR9, UPT, UPT, -UR5, URZ, URZ ;  /* 0x000000ff05097290 */ /* 0x000fe4000fffe1ff */
[----:B------:R-:W-:Y:S02]  /*2eb0*/  @!UP0 USHF.R.U32.HI UR7, URZ, UR15, UR7 ;  /* 0x0000000fff078299 */ /* 0x000fe40008011607 */
[----:B------:R-:W-:Y:S02]  /*2ec0*/  UIADD3 UR8, UPT, UPT, -UR6, URZ, URZ ;  /* 0x000000ff06087290 */ /* 0x000fe4000fffe1ff */
[----:B------:R-:W-:-:S02]  /*2ed0*/  @!UP0 USEL UR7, UR5, UR7, !UP3 ;  /* 0x0000000705078287 */ /* 0x000fc4000d800000 */
[----:B------:R-:W-:Y:S02]  /*2ee0*/  UIMAD UR8, UR39, UR8, UR4 ;  /* 0x00000008270872a4 */ /* 0x000fe4000f8e0204 */
[----:B------:R-:W-:Y:S02]  /*2ef0*/  @!UP0 UIADD3 UR6, UPT, UPT, UR6, -UR7, URZ ;  /* 0x8000000706068290 */ /* 0x000fe4000fffe0ff */
[----:B------:R-:W-:Y:S02]  /*2f00*/  @!UP0 UIMAD UR7, UR8, UR12, UR7 ;  /* 0x0000000c080782a4 */ /* 0x000fe4000f8e0207 */
[----:B------:R-:W-:Y:S02]  /*2f10*/  @!UP0 UIMAD UR4, UR39, UR6, UR5 ;  /* 0x00000006270482a4 */ /* 0x000fe4000f8e0205 */
[----:B------:R-:W-:Y:S02]  /*2f20*/  UIMAD UR6, UR13, UR9, UR50 ;  /* 0x000000090d0672a4 */ /* 0x000fe4000f8e0232 */
[----:B------:R-:W-:Y:S01]  /*2f30*/  UIMAD UR48, UR4, UR18, UR10 ;  /* 0x00000012043072a4 */ /* 0x000fe2000f8e020a */
[----:B------:R-:W-:-:S02]  /*2f40*/  @!UP0 UMOV UR5, UR7 ;  /* 0x0000000700058c82 */ /* 0x000fc40008000000 */
[----:B------:R-:W-:-:S12]  /*2f50*/  UIMAD UR50, UR5, UR13, UR6 ;  /* 0x0000000d053272a4 */ /* 0x000fd8000f8e0206 */
.L_x_38:
[----:B------:R-:W1:Y:S02]  /*2f60*/  LDCU UR4, c[0x0][0xc30] ;  /* 0x00018600ff0477ac */ /* 0x000e640008000800 */
[----:B-1----:R-:W-:-:S09]  /*2f70*/  UISETP.NE.AND UP0, UPT, UR4, 0x1, UPT ;  /* 0x000000010400788c */ /* 0x002fd2000bf05270 */
[----:B------:R-:W-:Y:S05]  /*2f80*/  BRA.U UP0, `(.L_x_39) ;  /* 0x0000000100447547 */ /* 0x000fea000b800000 */
[----:B------:R-:W1:Y:S01]  /*2f90*/  LDCU.128 UR8, c[0x0][0xc10] ;  /* 0x00018200ff0877ac */ /* 0x000e620008000c00 */
[----:B------:R-:W2:Y:S01]  /*2fa0*/  LDCU UR12, c[0x0][0xc0c] ;  /* 0x00018180ff0c77ac */ /* 0x000ea20008000800 */
[----:B------:R-:W3:Y:S01]  /*2fb0*/  LDCU UR13, c[0x0][0xc20] ;  /* 0x00018400ff0d77ac */ /* 0x000ee20008000800 */
[----:B-1----:R-:W-:Y:S02]  /*2fc0*/  UIMAD.WIDE.U32 UR6, UR50, UR8, URZ ;  /* 0x00000008320672a5 */ /* 0x002fe4000f8e00ff */
[----:B------:R-:W-:Y:S02]  /*2fd0*/  UIMAD.WIDE.U32 UR4, UR48, UR11, URZ ;  /* 0x0000000b300472a5 */ /* 0x000fe4000f8e00ff */
[----:B--2---:R-:W-:Y:S02]  /*2fe0*/  UISETP.NE.AND UP2, UPT, UR12, 0x1, UPT ;  /* 0x000000010c00788c */ /* 0x004fe4000bf45270 */
[----:B------:R-:W-:Y:S01]  /*2ff0*/  UISETP.NE.AND UP0, UPT, UR10, 0x1, UPT ;  /* 0x000000010a00788c */ /* 0x000fe2000bf05270 */
[----:B------:R-:W-:-:S02]  /*3000*/  UMOV UR6, UR7 ;  /* 0x0000000700067c82 */ /* 0x000fc40008000000 */
[----:B------:R-:W-:Y:S01]  /*3010*/  UMOV UR4, UR5 ;  /* 0x0000000500047c82 */ /* 0x000fe20008000000 */
[----:B------:R-:W-:Y:S02]  /*3020*/  USHF.R.U32.HI UR6, URZ, UR9, UR6 ;  /* 0x00000009ff067299 */ /* 0x000fe40008011606 */
[----:B---3--:R-:W-:Y:S02]  /*3030*/  USHF.R.U32.HI UR4, URZ, UR13, UR4 ;  /* 0x0000000dff047299 */ /* 0x008fe40008011604 */
[----:B------:R-:W-:Y:S02]  /*3040*/  USEL UR5, UR50, UR6, !UP2 ;  /* 0x0000000632057287 */ /* 0x000fe4000d000000 */
[----:B------:R-:W-:-:S04]  /*3050*/  USEL UR4, UR48, UR4, !UP0 ;  /* 0x0000000430047287 */ /* 0x000fc8000c000000 */
[----:B------:R-:W-:Y:S02]  /*3060*/  UIADD3 UR6, UPT, UPT, UR5, -UR4, URZ ;  /* 0x8000000405067290 */ /* 0x000fe4000fffe0ff */
[----:B------:R-:W-:Y:S02]  /*3070*/  UIADD3 UR4, UPT, UPT, -UR5, UR4, URZ ;  /* 0x0000000405047290 */ /* 0x000fe4000fffe1ff */
[----:B------:R-:W-:Y:S02]  /*3080*/  UIMAD UR48, UR6, UR10, UR48 ;  /* 0x0000000a063072a4 */ /* 0x000fe4000f8e0230 */
[----:B------:R-:W-:-:S12]  /*3090*/  UIMAD UR50, UR4, UR12, UR50 ;  /* 0x0000000c043272a4 */ /* 0x000fd8000f8e0232 */
.L_x_39:
[----:B------:R-:W-:Y:S01]  /*30a0*/  R2UR UR5, R48 ;  /* 0x00000000300572ca */ /* 0x000fe200000e0000 */
[----:B------:R-:W-:Y:S01]  /*30b0*/  UMOV UR36, UR42 ;  /* 0x0000002a00247c82 */ /* 0x000fe20008000000 */
[----:B------:R-:W-:Y:S02]  /*30c0*/  R2UR UR4, R47 ;  /* 0x000000002f0472ca */ /* 0x000fe400000e0000 */
[----:B------:R-:W-:Y:S02]  /*30d0*/  PLOP3.LUT P1, PT, PT, PT, PT, 0x80, 0x8 ;  /* 0x000000000008781c */ /* 0x000fe40003f2f070 */
[----:B------:R-:W-:-:S07]  /*30e0*/  LOP3.LUT R2, R2, 0x1, RZ, 0x3c, !PT ;  /* 0x0000000102027812 */ /* 0x000fce00078e3cff */
[----:B------:R-:W-:Y:S02]  /*30f0*/  UIADD3 UR44, UPT, UPT, UR50, UR5, URZ ;  /* 0x00000005322c7290 */ /* 0x000fe4000fffe0ff */
[----:B------:R-:W-:Y:S01]  /*3100*/  UIADD3 UR19, UPT, UPT, UR48, UR4, URZ ;  /* 0x0000000430137290 */ /* 0x000fe2000fffe0ff */
[----:B------:R-:W-:Y:S11]  /*3110*/  BRA.U UP1, `(.L_x_40) ;  /* 0xffffffe901a47547 */ /* 0x000ff6000b83ffff */
[----:B------:R-:W-:Y:S01]  /*3120*/  UIADD3 UR30, UPT, UPT, UR30, 0x118, URZ ;  /* 0x000001181e1e7890 */ /* 0x000fe2000fffe0ff */
[----:B------:R-:W-:-:S03]  /*3130*/  MOV R2, UR27 ;  /* 0x0000001b00027c02 */ /* 0x000fc60008000f00 */
[----:B------:R-:W-:Y:S01]  /*3140*/  ULEA UR4, UR31, UR30, 0x3 ;  /* 0x0000001e1f047291 */ /* 0x000fe2000f8e18ff */
[----:B------:R-:W-:-:S08]  /*3150*/  SHF.L.U32 R2, R2, 0x1f, RZ ;  /* 0x0000001f02027819 */ /* 0x000fd000000006ff */
[----:B------:R-:W1:Y:S02]  /*3160*/  SYNCS.PHASECHK.TRANS64.TRYWAIT P0, [UR4], R2 ;  /* 0x00000002ff0075a7 */ /* 0x000e640008001104 */
[----:B-1----:R-:W-:Y:S05]  /*3170*/  @!P0 BRA `(.L_x_41) ;  /* 0x0000006400d88947 */ /* 0x002fea0003800000 */
.L_x_163:
[----:B------:R-:W-:-:S04]  /*3180*/  UIADD3 UR4, UPT, UPT, UR31, 0x1, URZ ;  /* 0x000000011f047890 */ /* 0x000fc8000fffe0ff */
[----:B------:R-:W-:-:S04]  /*3190*/  UISETP.NE.AND UP0, UPT, UR4, 0x23, UPT ;  /* 0x000000230400788c */ /* 0x000fc8000bf05270 */
[----:B------:R-:W-:Y:S02]  /*31a0*/  USEL UR5, URZ, 0x1, UP0 ;  /* 0x00000001ff057887 */ /* 0x000fe40008000000 */
[----:B------:R-:W-:Y:S02]  /*31b0*/  USEL UR4, UR4, URZ, UP0 ;  /* 0x000000ff04047287 */ /* 0x000fe40008000000 */
[----:B------:R-:W-:Y:S02]  /*31c0*/  ULOP3.LUT UR6, UR27, UR5, URZ, 0x3c, !UPT ;  /* 0x000000051b067292 */ /* 0x000fe4000f8e3cff */
[----:B------:R-:W-:-:S04]  /*31d0*/  ULEA UR5, UR4, UR30, 0x3 ;  /* 0x0000001e04057291 */ /* 0x000fc8000f8e18ff */
[----:B-1----:R-:W-:-:S04]  /*31e0*/  MOV R2, UR6 ;  /* 0x0000000600027c02 */ /* 0x002fc80008000f00 */
[----:B------:R-:W-:-:S04]  /*31f0*/  SHF.L.U32 R2, R2, 0x1f, RZ ;  /* 0x0000001f02027819 */ /* 0x000fc800000006ff */
[----:B------:R-:W1:Y:S02]  /*3200*/  SYNCS.PHASECHK.TRANS64.TRYWAIT P0, [UR5], R2 ;  /* 0x00000002ff0075a7 */ /* 0x000e640008001105 */
[----:B-1----:R-:W-:Y:S05]  /*3210*/  @!P0 BRA `(.L_x_42) ;  /* 0x0000006400c88947 */ /* 0x002fea0003800000 */
.L_x_165:
        /* <DEDUP_REMOVED lines=10> */
.L_x_167:
        /* <DEDUP_REMOVED lines=10> */
.L_x_169:
        /* <DEDUP_REMOVED lines=10> */
.L_x_171:
        /* <DEDUP_REMOVED lines=10> */
.L_x_173:
        /* <DEDUP_REMOVED lines=10> */
.L_x_175:
        /* <DEDUP_REMOVED lines=10> */
.L_x_177:
        /* <DEDUP_REMOVED lines=10> */
.L_x_179:
        /* <DEDUP_REMOVED lines=10> */
.L_x_181:
        /* <DEDUP_REMOVED lines=10> */
.L_x_183:
        /* <DEDUP_REMOVED lines=10> */
.L_x_185:
        /* <DEDUP_REMOVED lines=10> */
.L_x_187:
        /* <DEDUP_REMOVED lines=10> */
.L_x_189:
        /* <DEDUP_REMOVED lines=10> */
.L_x_191:
        /* <DEDUP_REMOVED lines=10> */
.L_x_193:
        /* <DEDUP_REMOVED lines=10> */
.L_x_195:
        /* <DEDUP_REMOVED lines=10> */
.L_x_197:
        /* <DEDUP_REMOVED lines=10> */
.L_x_199:
        /* <DEDUP_REMOVED lines=10> */
.L_x_201:
        /* <DEDUP_REMOVED lines=10> */
.L_x_203:
        /* <DEDUP_REMOVED lines=10> */
.L_x_205:
        /* <DEDUP_REMOVED lines=10> */
.L_x_207:
        /* <DEDUP_REMOVED lines=10> */
.L_x_209:
        /* <DEDUP_REMOVED lines=10> */
.L_x_211:
        /* <DEDUP_REMOVED lines=10> */
.L_x_213:
        /* <DEDUP_REMOVED lines=10> */
.L_x_215:
        /* <DEDUP_REMOVED lines=10> */
.L_x_217:
        /* <DEDUP_REMOVED lines=10> */
.L_x_219:
        /* <DEDUP_REMOVED lines=10> */
.L_x_221:
        /* <DEDUP_REMOVED lines=10> */
.L_x_223:
        /* <DEDUP_REMOVED lines=10> */
.L_x_225:
        /* <DEDUP_REMOVED lines=10> */
.L_x_227:
        /* <DEDUP_REMOVED lines=10> */
.L_x_229:
[----:B------:R-:W-:-:S04]  /*4620*/  UIADD3 UR4, UPT, UPT, UR4, 0x1, URZ ;  /* 0x0000000104047890 */ /* 0x000fc8000fffe0ff */
[----:B------:R-:W-:-:S04]  /*4630*/  UISETP.NE.AND UP0, UPT, UR4, 0x23, UPT ;  /* 0x000000230400788c */ /* 0x000fc8000bf05270 */
[----:B------:R-:W-:Y:S02]  /*4640*/  USEL UR5, URZ, 0x1, UP0 ;  /* 0x00000001ff057887 */ /* 0x000fe40008000000 */
[----:B------:R-:W-:Y:S02]  /*4650*/  USEL UR4, UR4, URZ, UP0 ;  /* 0x000000ff04047287 */ /* 0x000fe40008000000 */
[----:B------:R-:W-:Y:S02]  /*4660*/  ULOP3.LUT UR5, UR6, UR5, URZ, 0x3c, !UPT ;  /* 0x0000000506057292 */ /* 0x000fe4000f8e3cff */
[----:B------:R-:W-:-:S04]  /*4670*/  ULEA UR4, UR4, UR30, 0x3 ;  /* 0x0000001e04047291 */ /* 0x000fc8000f8e18ff */
[----:B-1----:R-:W-:Y:S02]  /*4680*/  IMAD.U32 R2, RZ, RZ, UR5 ;  /* 0x00000005ff027e24 */ /* 0x002fe4000f8e00ff */
[----:B------:R-:W-:-:S03]  /*4690*/  MOV R0, UR4 ;  /* 0x0000000400007c02 */ /* 0x000fc60008000f00 */
[----:B------:R-:W-:-:S07]  /*46a0*/  SHF.L.U32 R2, R2, 0x1f, RZ ;  /* 0x0000001f02027819 */ /* 0x000fce00000006ff */
.L_x_75:
[----:B-1----:R1:W2:Y:S02]  /*46b0*/  SYNCS.PHASECHK.TRANS64.TRYWAIT P0, [R0+URZ], R2 ;  /* 0x00000002000075a7 */ /* 0x0022a400080011ff */
[----:B--2---:R-:W-:Y:S05]  /*46c0*/  @!P0 NANOSLEEP.SYNCS 0x989680 ;  /* 0x009896800000895d */ /* 0x004fea0003900000 */
[----:B------:R-:W2:Y:S02]  /*46d0*/  @!P0 SYNCS.PHASECHK.TRANS64 P0, [R0+URZ], R2 ;  /* 0x00000002000085a7 */ /* 0x000ea400080010ff */
[----:B--2---:R-:W-:Y:S05]  /*46e0*/  @P0 EXIT ;  /* 0x000000000000094d */ /* 0x004fea0003800000 */
[----:B------:R-:W-:Y:S05]  /*46f0*/  BRA `(.L_x_75) ;  /* 0xfffffffc00ec7947 */ /* 0x000fea000383ffff */
.L_x_22:
[----:B------:R-:W2:Y:S02]  /*4700*/  S2UR UR4, SR_CgaCtaId ;  /* 0x00000000000479c3 */ /* 0x000ea40000008800 */
[----:B--2---:R-:W-:-:S04]  /*4710*/  UISETP.NE.AND UP0, UPT, UR4, URZ, UPT ;  /* 0x000000ff0400728c */ /* 0x004fc8000bf05270 */
[----:B------:R-:W-:-:S09]  /*4720*/  UISETP.NE.OR UP0, UPT, UR18, 0x1, UP0 ;  /* 0x000000011200788c */ /* 0x000fd20008705670 */
[----:B------:R-:W-:Y:S05]  /*4730*/  BRA.U UP0, `(.L_x_76) ;  /* 0x0000000100b47547 */ /* 0x000fea000b800000 */
[----:B------:R-:W2:Y:S01]  /*4740*/  S2UR UR5, SR_CgaCtaId ;  /* 0x00000000000579c3 */ /* 0x000ea20000008800 */
[----:B------:R-:W-:Y:S01]  /*4750*/  UMOV UR4, 0x400 ;  /* 0x0000040000047882 */ /* 0x000fe20000000000 */
[----:B------:R-:W-:Y:S01]  /*4760*/  HFMA2 R2, -RZ, RZ, 0, 5.9604644775390625e-08 ;  /* 0x00000001ff027431 */ /* 0x000fe200000001ff */
[----:B------:R-:W-:Y:S01]  /*4770*/  ISETP.GE.U32.AND P0, PT, R3, 0x2, PT ;  /* 0x000000020300780c */ /* 0x000fe20003f06070 */
[----:B------:R-:W-:Y:S01]  /*4780*/  IMAD.MOV.U32 R8, RZ, RZ, RZ ;  /* 0x000000ffff087224 */ /* 0x000fe200078e00ff */
[----:B--2---:R-:W-:-:S04]  /*4790*/  ULEA UR4, UR5, UR4, 0x18 ;  /* 0x0000000405047291 */ /* 0x004fc8000f8ec0ff */
[----:B------:R-:W-:Y:S02]  /*47a0*/  UIADD3 UR5, UPT, UPT, UR4, 0x278, URZ ;  /* 0x0000027804057890 */ /* 0x000fe4000fffe0ff */
[----:B------:R-:W-:Y:S02]  /*47b0*/  UIADD3 UR8, UPT, UPT, UR4, 0x270, URZ ;  /* 0x0000027004087890 */ /* 0x000fe4000fffe0ff */
[----:B------:R-:W-:-:S12]  /*47c0*/  UPRMT UR5, URZ, 0x654, UR5 ;  /* 0x00000654ff057896 */ /* 0x000fd80008000005 */
.L_x_79:
[----:B------:R-:W-:Y:S01]  /*47d0*/  SHF.L.U32 R6, R2, 0x1f, RZ ;  /* 0x0000001f02067819 */ /* 0x000fe200000006ff */
[----:B------:R-:W-:Y:S02]  /*47e0*/  IMAD.U32 R4, RZ, RZ, UR8 ;  /* 0x00000008ff047e24 */ /* 0x000fe4000f8e00ff */
[----:B------:R-:W-:Y:S01]  /*47f0*/  @!P0 IMAD.MOV.U32 R5, RZ, RZ, 0x10 ;  /* 0x00000010ff058424 */ /* 0x000fe200078e00ff */
[----:B------:R-:W2:Y:S02]  /*4800*/  SYNCS.PHASECHK.TRANS64.TRYWAIT P1, [UR4+0x278], R6 ;  /* 0x00027806ff0075a7 */ /* 0x000ea40008021104 */
[----:B------:R-:W-:-:S04]  /*4810*/  PRMT R4, R3, 0x654, R4 ;  /* 0x0000065403047816 */ /* 0x000fc80000000004 */
[----:B------:R-:W-:Y:S01]  /*4820*/  SEL R0, R4, R0, !P0 ;  /* 0x0000000004007207 */ /* 0x000fe20004000000 */
[----:B--2---:R-:W-:Y:S06]  /*4830*/  @!P1 BRA `(.L_x_77) ;  /* 0x0000005c00589947 */ /* 0x004fec0003800000 */
.L_x_231:
[----:B------:R-:W-:Y:S01]  /*4840*/  UIADD3 UR6, UPT, UPT, UR4, 0x2b0, URZ ;  /* 0x000002b004067890 */ /* 0x000fe2000fffe0ff */
[----:B------:R3:W-:Y:S01]  /*4850*/  @!P0 SYNCS.ARRIVE.TRANS64.RED RZ, [R0+URZ], R5 ;  /* 0x0000000500ff89a7 */ /* 0x0007e200080004ff */
[----:B------:R-:W-:Y:S01]  /*4860*/  UIADD3 UR7, UPT, UPT, UR4, 0x270, URZ ;  /* 0x0000027004077890 */ /* 0x000fe2000fffe0ff */
[----:B------:R-:W-:-:S08]  /*4870*/  LOP3.LUT R2, R2, 0x1, RZ, 0x3c, !PT ;  /* 0x0000000102027812 */ /* 0x000fd000078e3cff */
[----:B------:R-:W-:Y:S06]  /*4880*/  UGETNEXTWORKID.BROADCAST [UR6], [UR7] ;  /* 0x00000000060073ca */ /* 0x000fec0008000100 */
[----:B---3--:R-:W-:-:S04]  /*4890*/  SHF.L.U32 R5, R8, 0x1f, RZ ;  /* 0x0000001f08057819 */ /* 0x008fc800000006ff */
[----:B------:R-:W3:Y:S02]  /*48a0*/  SYNCS.PHASECHK.TRANS64.TRYWAIT P1, [UR4+0x270], R5 ;  /* 0x00027005ff0075a7 */ /* 0x000ee40008021104 */
[----:B---3--:R-:W-:Y:S05]  /*48b0*/  @!P1 BRA `(.L_x_78) ;  /* 0x0000005c00509947 */ /* 0x008fea0003800000 */
.L_x_233:
[----:B--2---:R-:W2:Y:S01]  /*48c0*/  LDS.128 R4, [UR4+0x2b0] ;  /* 0x0002b004ff047984 */ /* 0x004ea20008000c00 */
[----:B------:R-:W-:Y:S01]  /*48d0*/  LOP3.LUT R8, R8, 0x1, RZ, 0x3c, !PT ;  /* 0x0000000108087812 */ /* 0x000fe200078e3cff */
[----:B------:R-:W-:Y:S01]  /*48e0*/  @!PT LDS RZ, [RZ] ;  /* 0x00000000fffff984 */ /* 0x000fe20000000800 */
[----:B------:R-:W-:Y:S01]  /*48f0*/  @!PT LDS RZ, [RZ] ;  /* 0x00000000fffff984 */ /* 0x000fe20000000800 */
[----:B------:R-:W-:Y:S01]  /*4900*/  @!PT LDS RZ, [RZ] ;  /* 0x00000000fffff984 */ /* 0x000fe20000000800 */
[----:B------:R-:W-:Y:S01]  /*4910*/  @!PT LDS RZ, [RZ] ;  /* 0x00000000fffff984 */ /* 0x000fe20000000800 */
[----:B------:R3:W-:Y:S06]  /*4920*/  MEMBAR.ALL.CTA ;  /* 0x0000000000007992 */ /* 0x0007ec0000008000 */
[----:B---3--:R-:W3:Y:S02]  /*4930*/  FENCE.VIEW.ASYNC.S ;  /* 0x00000000000073c6 */ /* 0x008ee40000000000 */
[----:B---3--:R-:W-:Y:S01]  /*4940*/  SYNCS.ARRIVE.TRANS64.RED.A1T0 RZ, [UR5], RZ ;  /* 0x000000ffffff79a7 */ /* 0x008fe20008100405 */
[----:B--2---:R-:W-:-:S13]  /*4950*/  LOP3.LUT P1, RZ, R6, 0x1, RZ, 0xc0, !PT ;  /* 0x0000000106ff7812 */ /* 0x004fda000782c0ff */
[----:B------:R-:W-:Y:S05]  /*4960*/  @P1 BRA `(.L_x_79) ;  /* 0xfffffffc00981947 */ /* 0x000fea000383ffff */
[----:B------:R-:W-:-:S04]  /*4970*/  SHF.L.U32 R0, R2, 0x1f, RZ ;  /* 0x0000001f02007819 */ /* 0x000fc800000006ff */
[----:B------:R-:W2:Y:S02]  /*4980*/  SYNCS.PHASECHK.TRANS64 P0, [UR4+0x278], R0 ;  /* 0x00027800ff0075a7 */ /* 0x000ea40008001004 */
[----:B-12---:R-:W-:Y:S05]  /*4990*/  @P0 EXIT ;  /* 0x000000000000094d */ /* 0x006fea0003800000 */
[----:B------:R-:W-:-:S07]  /*49a0*/  MOV R0, UR4 ;  /* 0x0000000400007c02 */ /* 0x000fce0008000f00 */
.L_x_80:
[----:B-1----:R-:W-:-:S04]  /*49b0*/  SHF.L.U32 R3, R2, 0x1f, RZ ;  /* 0x0000001f02037819 */ /* 0x002fc800000006ff */
[----:B------:R1:W2:Y:S03]  /*49c0*/  SYNCS.PHASECHK.TRANS64.TRYWAIT P0, [R0+URZ+0x278], R3 ;  /* 0x00027803000075a7 */ /* 0x0002a600080011ff */
[----:B--2---:R-:W-:Y:S05]  /*49d0*/  @!P0 NANOSLEEP.SYNCS 0x989680 ;  /* 0x009896800000895d */ /* 0x004fea0003900000 */
[----:B------:R-:W2:Y:S02]  /*49e0*/  @!P0 SYNCS.PHASECHK.TRANS64 P0, [R0+URZ+0x278], R3 ;  /* 0x00027803000085a7 */ /* 0x000ea400080010ff */
[----:B--2---:R-:W-:Y:S05]  /*49f0*/  @P0 EXIT ;  /* 0x000000000000094d */ /* 0x004fea0003800000 */
[----:B------:R-:W-:Y:S05]  /*4a00*/  BRA `(.L_x_80) ;  /* 0xfffffffc00e87947 */ /* 0x000fea000383ffff */
.L_x_76:
[----:B------:R-:W-:Y:S05]  /*4a10*/  BRA.U UP4, `(.L_x_81) ;  /* 0x0000001104647547 */ /* 0x000fea000b800000 */
[----:B------:R-:W2:Y:S01]  /*4a20*/  S2UR UR4, SR_CgaCtaId ;  /* 0x00000000000479c3 */ /* 0x000ea20000008800 */
[----:B------:R-:W-:Y:S01]  /*4a30*/  UMOV UR5, 0x40 ;  /* 0x0000004000057882 */ /* 0x000fe20000000000 */
[----:B------:R-:W-:Y:S01]  /*4a40*/  NOP ;  /* 0x0000000000007918 */ /* 0x000fe20000000000 */
[----:B------:R-:W-:Y:S01]  /*4a50*/  UMOV UR6, 0x400 ;  /* 0x0000040000067882 */ /* 0x000fe20000000000 */
[----:B--2---:R-:W-:Y:S02]  /*4a60*/  ULEA UR5, UR4, UR5, 0x18 ;  /* 0x0000000504057291 */ /* 0x004fe4000f8ec0ff */
[----:B------:R-:W-:-:S07]  /*4a70*/  ULEA UR6, UR4, UR6, 0x18 ;  /* 0x0000000604067291 */ /* 0x000fce000f8ec0ff */
[----:B------:R-:W2:Y:S02]  /*4a80*/  LDS.U8 R3, [UR5+0x1c] ;  /* 0x00001c05ff037984 */ /* 0x000ea40008000000 */
[----:B--2---:R-:W-:-:S13]  /*4a90*/  ISETP.NE.AND P0, PT, R3, RZ, PT ;  /* 0x000000ff0300720c */ /* 0x004fda0003f05270 */
[----:B------:R-:W-:Y:S05]  /*4aa0*/  @P0 BRA `(.L_x_82) ;  /* 0x0000000400080947 */ /* 0x000fea0003800000 */
[----:B------:R-:W-:Y:S02]  /*4ab0*/  UISETP.NE.U32.AND UP1, UPT, UR31, 0x1, UPT ;  /* 0x000000011f00788c */ /* 0x000fe4000bf25070 */
[----:B------:R-:W-:-:S07]  /*4ac0*/  UIADD3 UR7, UPT, UPT, UR5, 0x8, URZ ;  /* 0x0000000805077890 */ /* 0x000fce000fffe0ff */
[----:B------:R-:W-:Y:S05]  /*4ad0*/  BRA.U !UP1, `(.L_x_83) ;  /* 0x00000001099c7547 */ /* 0x000fea000b800000 */
[----:B------:R-:W-:Y:S01]  /*4ae0*/  ELECT P0, URZ, PT ;  /* 0x0000000000ff782f */ /* 0x000fe20003800000 */
[----:B------:R-:W-:-:S12]  /*4af0*/  BSSY B0, `(.L_x_83) ;  /* 0x0000025000007945 */ /* 0x000fd80003800000 */
[----:B------:R-:W-:Y:S05]  /*4b00*/  @!P0 BRA `(.L_x_84) ;  /* 0x00000000008c8947 */ /* 0x000fea0003800000 */
[----:B------:R-:W-:-:S05]  /*4b10*/  UMOV UR4, 0x10 ;  /* 0x0000001000047882 */ /* 0x000fca0000000000 */
[----:B------:R-:W-:Y:S04]  /*4b20*/  DEPBAR.LE SB2, 0x36 ;  /* 0x0000ad800000791a */ /* 0x000fe80000000000 */
[----:B------:R-:W2:Y:S02]  /*4b30*/  UTCATOMSWS.2CTA.FIND_AND_SET.ALIGN UP0, UR4, UR4 ;  /* 0x00000004000475e3 */ /* 0x000ea40008200800 */
[----:B--2---:R-:W-:Y:S01]  /*4b40*/  MOV R10, UR4 ;  /* 0x00000004000a7c02 */ /* 0x004fe20008000f00 */
[----:B------:R-:W-:Y:S06]  /*4b50*/  BRA.U UP0, `(.L_x_85) ;  /* 0x0000000100187547 */ /* 0x000fec000b800000 */
.L_x_86:
[----:B------:R-:W-:Y:S05]  /*4b60*/  NANOSLEEP 0x64 ;  /* 0x000000640000795d */ /* 0x000fea0003800000 */
[----:B------:R-:W-:-:S05]  /*4b70*/  UMOV UR4, 0x10 ;  /* 0x0000001000047882 */ /* 0x000fca0000000000 */
[----:B------:R-:W-:Y:S04]  /*4b80*/  DEPBAR.LE SB2, 0x36 ;  /* 0x0000ad800000791a */ /* 0x000fe80000000000 */
[----:B------:R-:W2:Y:S02]  /*4b90*/  UTCATOMSWS.2CTA.FIND_AND_SET.ALIGN UP0, UR4, UR4 ;  /* 0x00000004000475e3 */ /* 0x000ea40008200800 */
[----:B--2---:R-:W-:Y:S01]  /*4ba0*/  MOV R10, UR4 ;  /* 0x00000004000a7c02 */ /* 0x004fe20008000f00 */
[----:B------:R-:W-:Y:S05]  /*4bb0*/  BRA.U !UP0, `(.L_x_86) ;  /* 0xfffffffd08e87547 */ /* 0x000fea000b83ffff */
.L_x_85:
[----:B------:R-:W2:Y:S01]  /*4bc0*/  LDS R6, [UR5+0x10] ;  /* 0x00001005ff067984 */ /* 0x000ea20008000800 */
[----:B------:R-:W-:Y:S01]  /*4bd0*/  IMAD.U32 R3, RZ, RZ, UR6 ;  /* 0x00000006ff037e24 */ /* 0x000fe2000f8e00ff */
[----:B------:R-:W-:-:S03]  /*4be0*/  MOV R4, UR30 ;  /* 0x0000001e00047c02 */ /* 0x000fc60008000f00 */
[----:B------:R-:W-:Y:S01]  /*4bf0*/  VIADD R3, R3, 0x2c0 ;  /* 0x000002c003037836 */ /* 0x000fe20000000000 */
[----:B--2---:R-:W-:-:S04]  /*4c00*/  SHF.L.U32 R6, R6, 0x1f, RZ ;  /* 0x0000001f06067819 */ /* 0x004fc800000006ff */
[----:B------:R-:W2:Y:S02]  /*4c10*/  SYNCS.PHASECHK.TRANS64.TRYWAIT P0, [UR5+0x8], R6 ;  /* 0x00000806ff0075a7 */ /* 0x000ea40008001105 */
[----:B--2---:R-:W-:Y:S05]  /*4c20*/  @P0 BRA `(.L_x_87) ;  /* 0x0000000000080947 */ /* 0x004fea0003800000 */
[----:B------:R-:W2:Y:S02]  /*4c30*/  SYNCS.PHASECHK.TRANS64.TRYWAIT P0, [UR5+0x8], R6 ;  /* 0x00000806ff0075a7 */ /* 0x000ea40008001105 */
[----:B--2---:R-:W-:Y:S05]  /*4c40*/  @!P0 BRA `(.L_x_88) ;  /* 0x0000005800848947 */ /* 0x004fea0003800000 */
.L_x_87:
[----:B------:R-:W-:Y:S01]  /*4c50*/  PRMT R4, R4, 0x654, R3 ;  /* 0x0000065404047816 */ /* 0x000fe20000000003 */
[----:B------:R-:W-:Y:S01]  /*4c60*/  HFMA2 R3, -RZ, RZ, 0, 5.9604644775390625e-08 ;  /* 0x00000001ff037431 */ /* 0x000fe200000001ff */
[----:B------:R-:W-:Y:S01]  /*4c70*/  UPRMT UR4, UR30, 0x654, UR7 ;  /* 0x000006541e047896 */ /* 0x000fe20008000007 */
[----:B------:R-:W-:Y:S02]  /*4c80*/  IMAD.MOV.U32 R8, RZ, RZ, 0xffff ;  /* 0x0000ffffff087424 */ /* 0x000fe400078e00ff */
[----:B--2---:R-:W-:Y:S02]  /*4c90*/  IMAD.MOV.U32 R6, RZ, RZ, 0x4 ;  /* 0x00000004ff067424 */ /* 0x004fe400078e00ff */
[----:B------:R-:W-:Y:S01]  /*4ca0*/  IMAD.SHL.U32 R9, R10, 0x20, RZ ;  /* 0x000000200a097824 */ /* 0x000fe200078e00ff */
[----:B------:R-:W-:Y:S02]  /*4cb0*/  MOV R5, UR4 ;  /* 0x0000000400057c02 */ /* 0x000fe40008000f00 */
[-C--:B------:R-:W-:Y:S01]  /*4cc0*/  SHF.L.U32 R8, R8, R10.reuse, RZ ;  /* 0x0000000a08087219 */ /* 0x080fe200000006ff */
[----:B------:R2:W-:Y:S01]  /*4cd0*/  SYNCS.ARRIVE.TRANS64.RED RZ, [UR4], R6 ;  /* 0x00000006ffff79a7 */ /* 0x0005e20008000404 */
[----:B------:R-:W-:Y:S01]  /*4ce0*/  SHF.L.U32 R7, R3, R10, RZ ;  /* 0x0000000a03077219 */ /* 0x000fe200000006ff */
[----:B------:R2:W-:Y:S04]  /*4cf0*/  STS [UR6+0x2c0], R9 ;  /* 0x0002c009ff007988 */ /* 0x0005e80008000806 */
[----:B------:R2:W-:Y:S04]  /*4d00*/  STAS [R4.64], R10 ;  /* 0x0000000a04007dbd */ /* 0x0005e8000c0008ff */
[----:B------:R2:W-:Y:S04]  /*4d10*/  ATOMS.OR RZ, [UR5+0x14], R8 ;  /* 0x00001408ffff798c */ /* 0x0005e8000b000005 */
[----:B------:R2:W-:Y:S04]  /*4d20*/  ATOMS.OR RZ, [UR5+0x18], R7 ;  /* 0x00001807ffff798c */ /* 0x0005e8000b000005 */
[----:B------:R2:W-:Y:S02]  /*4d30*/  ATOMS.XOR RZ, [UR5+0x10], R3 ;  /* 0x00001003ffff798c */ /* 0x0005e4000b800005 */
.L_x_84:
[----:B-1----:R-:W-:Y:S05]  /*4d40*/  BSYNC B0 ;  /* 0x0000000000007941 */ /* 0x002fea0003800000 */
.L_x_83:
[----:B------:R-:W-:Y:S05]  /*4d50*/  BRA.U UP1, `(.L_x_89) ;  /* 0x00000001016c7547 */ /* 0x000fea000b800000 */
[----:B------:R-:W-:-:S03]  /*4d60*/  UMOV UR4, 0xffffffff ;  /* 0xffffffff00047882 */ /* 0x000fc60000000000 */
[----:B------:R-:W-:Y:S05]  /*4d70*/  BRA.DIV UR4, `(.L_x_90) ;  /* 0x0000005a04507947 */ /* 0x000fea000b800000 */
[----:B------:R-:W-:-:S13]  /*4d80*/  ELECT P6, URZ, PT ;  /* 0x0000000000ff782f */ /* 0x000fda00038c0000 */
.L_x_236:
[----:B------:R-:W-:Y:S05]  /*4d90*/  @!P6 BRA `(.L_x_89) ;  /* 0x00000000005ce947 */ /* 0x000fea0003800000 */
[----:B--2---:R-:W2:Y:S02]  /*4da0*/  LDS R4, [UR5+0x10] ;  /* 0x00001005ff047984 */ /* 0x004ea40008000800 */
[----:B--2---:R-:W-:-:S04]  /*4db0*/  SHF.L.U32 R4, R4, 0x1f, RZ ;  /* 0x0000001f04047819 */ /* 0x004fc800000006ff */
[----:B------:R-:W2:Y:S02]  /*4dc0*/  SYNCS.PHASECHK.TRANS64.TRYWAIT P0, [UR5+0x8], R4 ;  /* 0x00000804ff0075a7 */ /* 0x000ea40008001105 */
[----:B--2---:R-:W-:Y:S05]  /*4dd0*/  @P0 BRA `(.L_x_91) ;  /* 0x0000000000080947 */ /* 0x004fea0003800000 */
[----:B------:R-:W2:Y:S02]  /*4de0*/  SYNCS.PHASECHK.TRANS64.TRYWAIT P0, [UR5+0x8], R4 ;  /* 0x00000804ff0075a7 */ /* 0x000ea40008001105 */
[----:B--2---:R-:W-:Y:S05]  /*4df0*/  @!P0 BRA `(.L_x_92) ;  /* 0x0000005800508947 */ /* 0x004fea0003800000 */
.L_x_91:
[----:B------:R-:W3:Y:S01]  /*4e00*/  LDS R6, [UR6+0x2c0] ;  /* 0x0002c006ff067984 */ /* 0x000ee20008000800 */
[----:B--2---:R-:W-:Y:S02]  /*4e10*/  HFMA2 R3, -RZ, RZ, 0, 5.9604644775390625e-08 ;  /* 0x00000001ff037431 */ /* 0x004fe400000001ff */
[----:B------:R-:W-:Y:S01]  /*4e20*/  IMAD.MOV.U32 R4, RZ, RZ, 0xffff ;  /* 0x0000ffffff047424 */ /* 0x000fe200078e00ff */
[----:B------:R-:W-:Y:S01]  /*4e30*/  UPRMT UR4, UR30, 0x654, UR7 ;  /* 0x000006541e047896 */ /* 0x000fe20008000007 */
[----:B---3--:R-:W-:-:S03]  /*4e40*/  IMAD.SHL.U32 R5, R6, 0x20, RZ ;  /* 0x0000002006057824 */ /* 0x008fc600078e00ff */
[-C--:B------:R-:W-:Y:S02]  /*4e50*/  SHF.L.U32 R4, R4, R6.reuse, RZ ;  /* 0x0000000604047219 */ /* 0x080fe400000006ff */
[----:B------:R-:W-:Y:S01]  /*4e60*/  SHF.L.U32 R6, R3, R6, RZ ;  /* 0x0000000603067219 */ /* 0x000fe200000006ff */
[----:B------:R3:W-:Y:S04]  /*4e70*/  STS [UR6+0x2c0], R5 ;  /* 0x0002c005ff007988 */ /* 0x0007e80008000806 */
[----:B------:R3:W-:Y:S04]  /*4e80*/  ATOMS.OR RZ, [UR5+0x14], R4 ;  /* 0x00001404ffff798c */ /* 0x0007e8000b000005 */
[----:B------:R3:W-:Y:S01]  /*4e90*/  ATOMS.OR RZ, [UR5+0x18], R6 ;  /* 0x00001806ffff798c */ /* 0x0007e2000b000005 */
[----:B------:R-:W-:Y:S03]  /*4ea0*/  SYNCS.ARRIVE.TRANS64.RED.A1T0 RZ, [UR4], RZ ;  /* 0x000000ffffff79a7 */ /* 0x000fe60008100404 */
[----:B------:R3:W-:Y:S01]  /*4eb0*/  ATOMS.XOR RZ, [UR5+0x10], R3 ;  /* 0x00001003ffff798c */ /* 0x0007e2000b800005 */
[----:B------:R-:W-:Y:S05]  /*4ec0*/  BRA `(.L_x_89) ;  /* 0x0000000000107947 */ /* 0x000fea0003800000 */
.L_x_82:
[----:B------:R-:W-:Y:S02]  /*4ed0*/  MOV R3, 0xffffffff ;  /* 0xffffffff00037802 */ /* 0x000fe40000000f00 */
[----:B------:R-:W-:-:S03]  /*4ee0*/  MOV R4, 0x4f10 ;  /* 0x00004f1000047802 */ /* 0x000fc60000000f00 */
[----:B------:R2:W-:Y:S04]  /*4ef0*/  STS [UR6+0x2c0], R3 ;  /* 0x0002c003ff007988 */ /* 0x0005e80008000806 */
[----:B-12--5:R-:W-:Y:S05]  /*4f00*/  CALL.REL.NOINC `($__internal_1_$__cuda_sm10x_tcgen05_guardrail_trap_phase_invalid_during_alloc) ;  /* 0x0000005c008c7944 */ /* 0x026fea0003c00000 */
.L_x_89:
[----:B------:R-:W-:Y:S05]  /*4f10*/  WARPSYNC.ALL ;  /* 0x0000000000007948 */ /* 0x000fea0003800000 */
[----:B------:R-:W4:Y:S01]  /*4f20*/  S2UR UR17, SR_CgaCtaId ;  /* 0x00000000001179c3 */ /* 0x000f220000008800 */
[----:B------:R-:W-:Y:S01]  /*4f30*/  UMOV UR4, 0x400 ;  /* 0x0000040000047882 */ /* 0x000fe20000000000 */
[----:B------:R-:W-:-:S06]  /*4f40*/  NOP ;  /* 0x0000000000007918 */ /* 0x000fcc0000000000 */
[----:B------:R-:W-:Y:S06]  /*4f50*/  BAR.ARV 0x6, 0xa0 ;  /* 0x0182800000007b1d */ /* 0x000fec0000002000 */
[----:B------:R-:W1:Y:S01]  /*4f60*/  LDCU.64 UR6, c[0x0][0x388] ;  /* 0x00007100ff0677ac */ /* 0x000e620008000a00 */
[----:B------:R-:W-:Y:S01]  /*4f70*/  LOP3.LUT R2, R2, 0xffff, RZ, 0xc0, !PT ;  /* 0x0000ffff02027812 */ /* 0x000fe200078ec0ff */
[----:B--2---:R-:W-:Y:S01]  /*4f80*/  IMAD.MOV.U32 R8, RZ, RZ, 0x1 ;  /* 0x00000001ff087424 */ /* 0x004fe200078e00ff */
[----:B------:R-:W-:Y:S01]  /*4f90*/  LOP3.LUT R0, R0, 0xffff, RZ, 0xc0, !PT ;  /* 0x0000ffff00007812 */ /* 0x000fe200078ec0ff */
[----:B------:R-:W2:Y:S01]  /*4fa0*/  LDCU.64 UR8, c[0x0][0x390] ;  /* 0x00007200ff0877ac */ /* 0x000ea20008000a00 */
[----:B------:R-:W-:Y:S01]  /*4fb0*/  R2UR UR18, R2 ;  /* 0x00000000021272ca */ /* 0x000fe200000e0000 */
[----:B------:R-:W-:Y:S01]  /*4fc0*/  IMAD.MOV.U32 R2, RZ, RZ, RZ ;  /* 0x000000ffff027224 */ /* 0x000fe200078e00ff */
[----:B------:R-:W-:Y:S01]  /*4fd0*/  R2UR UR28, R0 ;  /* 0x00000000001c72ca */ /* 0x000fe200000e0000 */
[----:B------:R-:W-:Y:S01]  /*4fe0*/  IMAD.MOV.U32 R0, RZ, RZ, RZ ;  /* 0x000000ffff007224 */ /* 0x000fe200078e00ff */
[----:B------:R-:W-:Y:S01]  /*4ff0*/  UMOV UR21, URZ ;  /* 0x000000ff00157c82 */ /* 0x000fe20008000000 */
[----:B----4-:R-:W-:-:S02]  /*5000*/  ULEA UR17, UR17, UR4, 0x18 ;  /* 0x0000000411117291 */ /* 0x010fc4000f8ec0ff */
[----:B------:R-:W-:Y:S02]  /*5010*/  UISETP.NE.AND UP3, UPT, UR31, URZ, UPT ;  /* 0x000000ff1f00728c */ /* 0x000fe4000bf65270 */
[----:B------:R-:W-:Y:S01]  /*5020*/  UIADD3 UR23, UPT, UPT, UR17, 0x278, URZ ;  /* 0x0000027811177890 */ /* 0x000fe2000fffe0ff */
[----:B------:R-:W-:Y:S01]  /*5030*/  UMOV UR16, URZ ;  /* 0x000000ff00107c82 */ /* 0x000fe20008000000 */
[----:B------:R-:W-:Y:S01]  /*5040*/  UMOV UR26, 0x0 ;  /* 0x00000000001a7882 */ /* 0x000fe20000000000 */
[----:B-1----:R-:W-:Y:S02]  /*5050*/  UIADD3 UR4, UPT, UPT, UR6, 0x1f, URZ ;  /* 0x0000001f06047890 */ /* 0x002fe4000fffe0ff */
[----:B---3--:R-:W1:Y:S01]  /*5060*/  LDS R3, [UR17+0x2c0] ;  /* 0x0002c011ff037984 */ /* 0x008e620008000800 */
[----:B------:R-:W-:Y:S02]  /*5070*/  UPRMT UR23, URZ, 0x654, UR23 ;  /* 0x00000654ff177896 */ /* 0x000fe40008000017 */
[----:B------:R-:W-:Y:S01]  /*5080*/  USHF.R.S32.HI UR5, URZ, 0x1f, UR4 ;  /* 0x0000001fff057899 */ /* 0x000fe20008011404 */
[----:B------:R-:W-:Y:S01]  /*5090*/  UMOV UR27, 0x8110010 ;  /* 0x08110010001b7882 */ /* 0x000fe20000000000 */
[----:B------:R-:W-:-:S02]  /*50a0*/  UMOV UR24, 0x0 ;  /* 0x0000000000187882 */ /* 0x000fc40000000000 */
[----:B------:R-:W-:Y:S02]  /*50b0*/  ULEA.HI UR4, UR5, UR4, URZ, 0x5 ;  /* 0x0000000405047291 */ /* 0x000fe4000f8f28ff */
[----:B------:R-:W-:Y:S02]  /*50c0*/  UIADD3 UR5, UPT, UPT, UR17, 0x26400, URZ ;  /* 0x0002640011057890 */ /* 0x000fe4000fffe0ff */
[----:B------:R-:W-:Y:S02]  /*50d0*/  USHF.R.S32.HI UR4, URZ, 0x5, UR4 ;  /* 0x00000005ff047899 */ /* 0x000fe40008011404 */
[----:B------:R-:W-:Y:S02]  /*50e0*/  USHF.R.U32.HI UR5, URZ, 0x4, UR5 ;  /* 0x00000004ff057899 */ /* 0x000fe40008011605 */
[----:B------:R-:W-:Y:S02]  /*50f0*/  UIMAD UR4, UR4, UR7, URZ ;  /* 0x00000007040472a4 */ /* 0x000fe4000f8e02ff */
[----:B------:R-:W-:-:S02]  /*5100*/  ULOP3.LUT UR20, UR5, 0x3fff, URZ, 0xc0, !UPT ;  /* 0x00003fff05147892 */ /* 0x000fc4000f8ec0ff */
[----:B--2---:R-:W-:Y:S01]  /*5110*/  UIMAD UR4, UR4, UR8, URZ ;  /* 0x00000008040472a4 */ /* 0x004fe2000f8e02ff */
[----:B------:R-:W-:-:S03]  /*5120*/  UMOV UR25, 0x8110010 ;  /* 0x0811001000197882 */ /* 0x000fc60000000000 */
[----:B------:R-:W-:Y:S02]  /*5130*/  UIMAD UR6, UR4, UR9, URZ ;  /* 0x00000009040672a4 */ /* 0x000fe4000f8e02ff */
[----:B------:R-:W-:Y:S02]  /*5140*/  UIADD3 UR4, UPT, UPT, UR17, 0x3400, URZ ;  /* 0x0000340011047890 */ /* 0x000fe4000fffe0ff */
[----:B------:R-:W-:Y:S02]  /*5150*/  UIADD3 UR29, UPT, UPT, UR6, -0x1, URZ ;  /* 0xffffffff061d7890 */ /* 0x000fe4000fffe0ff */
[----:B------:R-:W-:Y:S02]  /*5160*/  USHF.R.U32.HI UR4, URZ, 0x4, UR4 ;  /* 0x00000004ff047899 */ /* 0x000fe40008011604 */
[----:B------:R-:W-:Y:S02]  /*5170*/  UISETP.GE.AND UP4, UPT, UR6, 0x1, UPT ;  /* 0x000000010600788c */ /* 0x000fe4000bf86270 */
[----:B------:R-:W-:-:S04]  /*5180*/  ULOP3.LUT UR4, UR4, 0x3fff, URZ, 0xc0, !UPT ;  /* 0x00003fff04047892 */ /* 0x000fc8000f8ec0ff */
[----:B------:R-:W-:Y:S01]  /*5190*/  ULOP3.LUT UR19, UR4, 0x10000, URZ, 0xfc, !UPT ;  /* 0x0001000004137892 */ /* 0x000fe2000f8efcff */
[C---:B-1----:R-:W-:Y:S01]  /*51a0*/  VIADD R5, R3.reuse, 0x20 ;  /* 0x0000002003057836 */ /* 0x042fe20000000000 */
[----:B------:R-:W-:-:S04]  /*51b0*/  LOP3.LUT R4, R3, 0xffff, RZ, 0xc0, !PT ;  /* 0x0000ffff03047812 */ /* 0x000fc800078ec0ff */
[----:B------:R-:W-:-:S05]  /*51c0*/  LOP3.LUT R5, R5, 0xffff, RZ, 0xc0, !PT ;  /* 0x0000ffff05057812 */ /* 0x000fca00078ec0ff */
[----:B------:R1:W-:Y:S02]  /*51d0*/  STL.64 [R1], R4 ;  /* 0x0000000401007387 */ /* 0x0003e40000100a00 */
.L_x_101:
[----:B-1----:R-:W-:-:S04]  /*51e0*/  SHF.L.U32 R5, R2, 0x1f, RZ ;  /* 0x0000001f02057819 */ /* 0x002fc800000006ff */
[----:B------:R-:W1:Y:S02]  /*51f0*/  SYNCS.PHASECHK.TRANS64.TRYWAIT P0, [UR17+0x270], R5 ;  /* 0x00027005ff0075a7 */ /* 0x000e640008001111 */
[----:B-1-34-:R-:W-:Y:S05]  /*5200*/  @!P0 BRA `(.L_x_93) ;  /* 0x0000005400648947 */ /* 0x01afea0003800000 */
.L_x_238:
[----:B-1----:R-:W1:Y:S01]  /*5210*/  LDS.128 R4, [UR17+0x2b0] ;  /* 0x0002b011ff047984 */ /* 0x002e620008000c00 */
[----:B------:R-:W-:Y:S01]  /*5220*/  ULEA UR22, UR21, UR17, 0x3 ;  /* 0x0000001115167291 */ /* 0x000fe2000f8e18ff */
[----:B------:R-:W-:Y:S01]  /*5230*/  @!PT LDS RZ, [RZ] ;  /* 0x00000000fffff984 */ /* 0x000fe20000000800 */
[----:B------:R-:W-:Y:S01]  /*5240*/  @!PT LDS RZ, [RZ] ;  /* 0x00000000fffff984 */ /* 0x000fe20000000800 */
[----:B------:R-:W-:Y:S01]  /*5250*/  @!PT LDS RZ, [RZ] ;  /* 0x00000000fffff984 */ /* 0x000fe20000000800 */
[----:B------:R-:W-:Y:S01]  /*5260*/  @!PT LDS RZ, [RZ] ;  /* 0x00000000fffff984 */ /* 0x000fe20000000800 */
[----:B------:R2:W-:Y:S06]  /*5270*/  MEMBAR.ALL.CTA ;  /* 0x0000000000007992 */ /* 0x0005ec0000008000 */
[----:B--2---:R-:W2:Y:S02]  /*5280*/  FENCE.VIEW.ASYNC.S ;  /* 0x00000000000073c6 */ /* 0x004ea40000000000 */
[----:B--2---:R-:W-:Y:S01]  /*5290*/  SYNCS.ARRIVE.TRANS64.RED.A1T0 RZ, [UR23], RZ ;  /* 0x000000ffffff79a7 */ /* 0x004fe20008100417 */
[----:B-1----:R-:W-:Y:S01]  /*52a0*/  LOP3.LUT P2, RZ, R6, 0x1, RZ, 0xc0, !PT ;  /* 0x0000000106ff7812 */ /* 0x002fe2000784c0ff */
[----:B------:R-:W-:-:S12]  /*52b0*/  BRA.U UP3, `(.L_x_94) ;  /* 0x00000001030c7547 */ /* 0x000fd8000b800000 */
[----:B------:R-:W-:-:S04]  /*52c0*/  SHF.L.U32 R5, R8, 0x1f, RZ ;  /* 0x0000001f08057819 */ /* 0x000fc800000006ff */
[----:B------:R-:W1:Y:S02]  /*52d0*/  SYNCS.PHASECHK.TRANS64.TRYWAIT P0, [UR22+0x290], R5 ;  /* 0x00029005ff0075a7 */ /* 0x000e640008001116 */
[----:B-1----:R-:W-:Y:S05]  /*52e0*/  @!P0 BRA `(.L_x_95) ;  /* 0x0000005400448947 */ /* 0x002fea0003800000 */
.L_x_94:
[----:B------:R-:W-:Y:S05]  /*52f0*/  BRA.U UP3, `(.L_x_96) ;  /* 0x0000000103d47547 */ /* 0x000fea000b800000 */
[----:B------:R-:W-:Y:S05]  /*5300*/  BRA.U !UP4, `(.L_x_97) ;  /* 0x000000010cc47547 */ /* 0x000fea000b800000 */
[----:B------:R-:W-:Y:S01]  /*5310*/  ULEA UR4, UR21, UR43, 0x2 ;  /* 0x0000002b15047291 */ /* 0x000fe2000f8e10ff */
[----:B-1----:R-:W-:-:S08]  /*5320*/  SHF.L.U32 R4, R0, 0x1f, RZ ;  /* 0x0000001f00047819 */ /* 0x002fd000000006ff */
[----:B------:R-:W5:Y:S01]  /*5330*/  LDL R5, [UR4] ;  /* 0x00000004ff057983 */ /* 0x000f620008100800 */
[----:B------:R-:W-:Y:S02]  /*5340*/  ULEA UR4, UR16, UR17, 0x3 ;  /* 0x0000001110047291 */ /* 0x000fe4000f8e18ff */
[----:B------:R-:W-:Y:S01]  /*5350*/  UPLOP3.LUT UP2, UPT, UPT, UPT, UPT, 0x40, 0x4 ;  /* 0x000000000004789c */ /* 0x000fe20003f4e870 */
[----:B------:R-:W-:Y:S01]  /*5360*/  UMOV UR15, UR29 ;  /* 0x0000001d000f7c82 */ /* 0x000fe20008000000 */
[----:B------:R-:W-:-:S05]  /*5370*/  UMOV UR5, UR16 ;  /* 0x0000001000057c82 */ /* 0x000fca0008000000 */
[----:B------:R1:W2:Y:S04]  /*5380*/  SYNCS.PHASECHK.TRANS64.TRYWAIT P1, [UR4], R4 ;  /* 0x00000004ff0075a7 */ /* 0x0002a80008021104 */
.L_x_100:
[----:B---3--:R-:W-:Y:S01]  /*5390*/  ULEA UR10, UR5, UR17, 0x3 ;  /* 0x00000011050a7291 */ /* 0x008fe2000f8e18ff */
[----:B--2-4-:R-:W-:Y:S11]  /*53a0*/  @P1 BRA `(.L_x_98) ;  /* 0x00000000000c1947 */ /* 0x014ff60003800000 */
[----:B------:R-:W-:Y:S04]  /*53b0*/  SHF.L.U32 R6, R0, 0x1f, RZ ;  /* 0x0000001f00067819 */ /* 0x000fe800000006ff */
[----:B------:R-:W2:Y:S02]  /*53c0*/  SYNCS.PHASECHK.TRANS64.TRYWAIT P0, [UR10], R6 ;  /* 0x00000006ff0075a7 */ /* 0x000ea4000800110a */
[----:B--2---:R-:W-:Y:S05]  /*53d0*/  @!P0 BRA `(.L_x_99) ;  /* 0x0000005400208947 */ /* 0x004fea0003800000 */
.L_x_98:
[----:B------:R-:W-:Y:S01]  /*53e0*/  UISETP.NE.AND UP0, UPT, UR15, URZ, UPT ;  /* 0x000000ff0f00728c */ /* 0x000fe2000bf05270 */
[----:B------:R-:W-:Y:S01]  /*53f0*/  PLOP3.LUT P1, PT, PT, PT, PT, 0x80, 0x8 ;  /* 0x000000000008781c */ /* 0x000fe20003f2f070 */
[----:B------:R-:W-:Y:S02]  /*5400*/  UIADD3 UR4, UPT, UPT, UR5, 0x1, URZ ;  /* 0x0000000105047890 */ /* 0x000fe4000fffe0ff */
[----:B------:R-:W-:Y:S02]  /*5410*/  ULEA UR8, UR5, UR20, 0x7 ;  /* 0x0000001405087291 */ /* 0x000fe4000f8e38ff */
[----:B------:R-:W-:Y:S01]  /*5420*/  UISETP.NE.AND UP1, UPT, UR4, 0x23, UPT ;  /* 0x000000230400788c */ /* 0x000fe2000bf25270 */
[----:B------:R-:W-:Y:S01]  /*5430*/  PLOP3.LUT P0, PT, PT, PT, UP0, 0x80, 0x8 ;  /* 0x000000000008781c */ /* 0x000fe20003f0f008 */
[----:B------:R-:W-:Y:S02]  /*5440*/  UIADD3 UR12, UPT, UPT, UR8, 0x40, URZ ;  /* 0x00000040080c7890 */ /* 0x000fe4000fffe0ff */
[----:B------:R-:W-:Y:S02]  /*5450*/  USEL UR6, URZ, 0x1, UP1 ;  /* 0x00000001ff067887 */ /* 0x000fe40008800000 */
[----:B------:R-:W-:Y:S02]  /*5460*/  USEL UR16, UR4, URZ, UP1 ;  /* 0x000000ff04107287 */ /* 0x000fe40008800000 */
[----:B------:R-:W-:Y:S02]  /*5470*/  UIADD3 UR10, UPT, UPT, UR10, 0x118, URZ ;  /* 0x000001180a0a7890 */ /* 0x000fe4000fffe0ff */
[----:B------:R-:W-:Y:S01]  /*5480*/  @UP0 ULEA UR4, UR16, UR17, 0x3 ;  /* 0x0000001110040291 */ /* 0x000fe2000f8e18ff */
[----:B------:R-:W-:Y:S01]  /*5490*/  LOP3.LUT R0, R0, UR6, RZ, 0x3c, !PT ;  /* 0x0000000600007c12 */ /* 0x000fe2000f8e3cff */
[----:B------:R-:W-:Y:S01]  /*54a0*/  UMOV UR9, 0x80004020 ;  /* 0x8000402000097882 */ /* 0x000fe20000000000 */
[----:B------:R-:W-:Y:S01]  /*54b0*/  UMOV UR13, 0x80004020 ;  /* 0x80004020000d7882 */ /* 0x000fe20000000000 */
[----:B------:R-:W-:Y:S01]  /*54c0*/  UMOV UR7, 0x80004020 ;  /* 0x8000402000077882 */ /* 0x000fe20000000000 */
[----:B-1----:R-:W-:Y:S04]  /*54d0*/  @P0 SHF.L.U32 R4, R0, 0x1f, RZ ;  /* 0x0000001f00040819 */ /* 0x002fe800000006ff */
[----:B------:R3:W4:Y:S01]  /*54e0*/  @P0 SYNCS.PHASECHK.TRANS64.TRYWAIT P1, [UR4], R4 ;  /* 0x00000004ff0005a7 */ /* 0x0007220008021104 */
[----:B------:R-:W-:Y:S11]  /*54f0*/  ELECT P0, URZ, PT ;  /* 0x0000000000ff782f */ /* 0x000ff60003800000 */
[----:B------:R-:W-:Y:S02]  /*5500*/  @!UPT UIADD3 URZ, UPT, UPT, URZ, URZ, URZ ;  /* 0x000000fffffff290 */ /* 0x000fe4000fffe0ff */
[C---:B-----5:R-:W-:Y:S01]  /*5510*/  @P0 R2UR.BROADCAST UR14, R5.reuse ;  /* 0x00000000050e02ca */ /* 0x060fe200008e0000 */
[----:B------:R-:W-:Y:S01]  /*5520*/  ULEA UR4, UR5, UR19, 0x8 ;  /* 0x0000001305047291 */ /* 0x000fe2000f8e40ff */
[----:B------:R-:W-:Y:S11]  /*5530*/  ELECT P0, URZ, PT ;  /* 0x0000000000ff782f */ /* 0x000ff60003800000 */
[----:B------:R-:W-:Y:S02]  /*5540*/  @!UPT UIADD3 URZ, UPT, UPT, URZ, URZ, URZ ;  /* 0x000000fffffff290 */ /* 0x000fe4000fffe0ff */
[----:B------:R-:W-:Y:S01]  /*5550*/  @P0 R2UR.BROADCAST UR11, R5 ;  /* 0x00000000050b02ca */ /* 0x000fe200008e0000 */
[----:B------:R-:W-:Y:S01]  /*5560*/  UIADD3 UR6, UPT, UPT, UR4, 0x2, URZ ;  /* 0x0000000204067890 */ /* 0x000fe2000fffe0ff */
[----:B------:R-:W-:Y:S02]  /*5570*/  UMOV UR5, 0x80004020 ;  /* 0x8000402000057882 */ /* 0x000fe40000000000 */
[----:B------:R1:W-:Y:S01]  /*5580*/  UTCHMMA.2CTA gdesc[UR4], gdesc[UR8], tmem[UR14], tmem[UR26], idesc[UR27], UP2 ;  /* 0x00ff1a08040075ea */ /* 0x0003e2000920000e */
[----:B------:R-:W-:Y:S08]  /*5590*/  UPLOP3.LUT UP2, UPT, UPT, UPT, UPT, 0x80, 0x8 ;  /* 0x000000000008789c */ /* 0x000ff00003f4f070 */
[----:B------:R3:W-:Y:S01]  /*55a0*/  UTCHMMA.2CTA gdesc[UR6], gdesc[UR12], tmem[UR11], tmem[UR24], idesc[UR25], UPT ;  /* 0x00ff180c060075ea */ /* 0x0007e2000ba0000b */
[----:B------:R3:W-:Y:S01]  /*55b0*/  UTCBAR.2CTA.MULTICAST [UR10], URZ, UR18 ;  /* 0x000000ff0a0073e9 */ /* 0x0007e20008200812 */
[----:B-1----:R-:W-:Y:S02]  /*55c0*/  UIADD3 UR4, UPT, UPT, UR15, 0x1, URZ ;  /* 0x000000010f047890 */ /* 0x002fe4000fffe0ff */
[----:B------:R-:W-:Y:S02]  /*55d0*/  UIADD3 UR8, UPT, UPT, UR15, -0x1, URZ ;  /* 0xffffffff0f087890 */ /* 0x000fe4000fffe0ff */
[----:B------:R-:W-:Y:S01]  /*55e0*/  UISETP.GT.U32.AND UP0, UPT, UR4, 0x1, UPT ;  /* 0x000000010400788c */ /* 0x000fe2000bf04070 */
[----:B------:R-:W-:Y:S04]  /*55f0*/  UMOV UR5, UR16 ;  /* 0x0000001000057c82 */ /* 0x000fe80008000000 */
[----:B------:R-:W-:Y:S04]  /*5600*/  UMOV UR15, UR8 ;  /* 0x00000008000f7c82 */ /* 0x000fe80008000000 */
[----:B------:R-:W-:Y:S05]  /*5610*/  BRA.U UP0, `(.L_x_100) ;  /* 0xfffffffd005c7547 */ /* 0x000fea000b83ffff */
.L_x_97:
[----:B------:R-:W-:-:S09]  /*5620*/  UIADD3 UR4, UPT, UPT, UR22, 0x280, URZ ;  /* 0x0000028016047890 */ /* 0x000fd2000fffe0ff */
[----:B------:R2:W-:Y:S01]  /*5630*/  UTCBAR.2CTA.MULTICAST [UR4], URZ, UR28 ;  /* 0x000000ff040073e9 */ /* 0x0005e2000820081c */
[----:B------:R-:W-:Y:S02]  /*5640*/  NOP ;  /* 0x0000000000007918 */ /* 0x000fe40000000000 */
.L_x_96:
[----:B--2---:R-:W-:Y:S01]  /*5650*/  UIADD3 UR4, UPT, UPT, UR21, 0x1, URZ ;  /* 0x0000000115047890 */ /* 0x004fe2000fffe0ff */
[----:B------:R-:W-:-:S03]  /*5660*/  LOP3.LUT R2, R2, 0x1, RZ, 0x3c, !PT ;  /* 0x0000000102027812 */ /* 0x000fc600078e3cff */
[----:B------:R-:W-:-:S04]  /*5670*/  UISETP.NE.AND UP0, UPT, UR4, 0x2, UPT ;  /* 0x000000020400788c */ /* 0x000fc8000bf05270 */
[----:B------:R-:W-:Y:S02]  /*5680*/  USEL UR5, URZ, 0x1, UP0 ;  /* 0x00000001ff057887 */ /* 0x000fe40008000000 */
[----:B------:R-:W-:-:S04]  /*5690*/  USEL UR21, UR4, URZ, UP0 ;  /* 0x000000ff04157287 */ /* 0x000fc80008000000 */
[----:B------:R-:W-:Y:S01]  /*56a0*/  LOP3.LUT R8, R8, UR5, RZ, 0x3c, !PT ;  /* 0x0000000508087c12 */ /* 0x000fe2000f8e3cff */
[----:B------:R-:W-:Y:S07]  /*56b0*/  @P2 BRA `(.L_x_101) ;  /* 0xfffffff800c82947 */ /* 0x000fee000383ffff */
[----:B------:R-:W2:Y:S01]  /*56c0*/  S2UR UR8, SR_CgaCtaId ;  /* 0x00000000000879c3 */ /* 0x000ea20000008800 */
[----:B------:R-:W-:Y:S01]  /*56d0*/  ELECT P0, URZ, PT ;  /* 0x0000000000ff782f */ /* 0x000fe20003800000 */
[----:B------:R-:W-:Y:S01]  /*56e0*/  HFMA2 R0, -RZ, RZ, 0, 5.9604644775390625e-08 ;  /* 0x00000001ff007431 */ /* 0x000fe200000001ff */
[----:B------:R-:W-:-:S05]  /*56f0*/  UMOV UR4, 0x40 ;  /* 0x0000004000047882 */ /* 0x000fca0000000000 */
[----:B------:R-:W-:Y:S01]  /*5700*/  UVIRTCOUNT.DEALLOC.SMPOOL 0x80 ;  /* 0x000000800000784c */ /* 0x000fe20000000000 */
[----:B------:R-:W-:Y:S02]  /*5710*/  UISETP.NE.AND UP0, UPT, UR31, URZ, UPT ;  /* 0x000000ff1f00728c */ /* 0x000fe4000bf05270 */
[----:B--2---:R-:W-:-:S09]  /*5720*/  ULEA UR8, UR8, UR4, 0x18 ;  /* 0x0000000408087291 */ /* 0x004fd2000f8ec0ff */
[----:B------:R2:W-:Y:S01]  /*5730*/  @P0 STS.U8 [UR8+0x1c], R0 ;  /* 0x00001c00ff000988 */ /* 0x0005e20008000008 */
[----:B------:R-:W-:Y:S05]  /*5740*/  BRA.U UP0, `(.L_x_102) ;  /* 0x0000000100587547 */ /* 0x000fea000b800000 */
[----:B------:R-:W-:Y:S01]  /*5750*/  UIADD3 UR5, UPT, UPT, UR17, 0x290, URZ ;  /* 0x0000029011057890 */ /* 0x000fe2000fffe0ff */
[----:B------:R-:W-:-:S03]  /*5760*/  SHF.L.U32 R2, R8, 0x1f, RZ ;  /* 0x0000001f08027819 */ /* 0x000fc600000006ff */
[----:B------:R-:W-:-:S09]  /*5770*/  ULEA UR4, UR21, UR5, 0x3 ;  /* 0x0000000515047291 */ /* 0x000fd2000f8e18ff */
[----:B------:R-:W1:Y:S02]  /*5780*/  SYNCS.PHASECHK.TRANS64.TRYWAIT P0, [UR4], R2 ;  /* 0x00000002ff0075a7 */ /* 0x000e640008001104 */
[----:B-1----:R-:W-:Y:S05]  /*5790*/  @!P0 BRA `(.L_x_103) ;  /* 0x0000005000488947 */ /* 0x002fea0003800000 */
.L_x_242:
[----:B------:R-:W-:-:S04]  /*57a0*/  UIADD3 UR4, UPT, UPT, UR21, 0x1, URZ ;  /* 0x0000000115047890 */ /* 0x000fc8000fffe0ff */
[----:B------:R-:W-:-:S04]  /*57b0*/  UISETP.NE.AND UP1, UPT, UR4, 0x2, UPT ;  /* 0x000000020400788c */ /* 0x000fc8000bf25270 */
[----:B---3--:R-:W-:Y:S02]  /*57c0*/  USEL UR6, URZ, 0x1, UP1 ;  /* 0x00000001ff067887 */ /* 0x008fe40008800000 */
[----:B------:R-:W-:-:S04]  /*57d0*/  USEL UR4, UR4, URZ, UP1 ;  /* 0x000000ff04047287 */ /* 0x000fc80008800000 */
[----:B------:R-:W-:Y:S01]  /*57e0*/  ULEA UR4, UR4, UR5, 0x3 ;  /* 0x0000000504047291 */ /* 0x000fe2000f8e18ff */
[----:B-1----:R-:W-:-:S04]  /*57f0*/  LOP3.LUT R2, R8, UR6, RZ, 0x3c, !PT ;  /* 0x0000000608027c12 */ /* 0x002fc8000f8e3cff */
[----:B------:R-:W-:Y:S01]  /*5800*/  SHF.L.U32 R2, R2, 0x1f, RZ ;  /* 0x0000001f02027819 */ /* 0x000fe200000006ff */
[----:B--2---:R-:W-:-:S04]  /*5810*/  IMAD.U32 R0, RZ, RZ, UR4 ;  /* 0x00000004ff007e24 */ /* 0x004fc8000f8e00ff */
[----:B------:R1:W2:Y:S03]  /*5820*/  SYNCS.PHASECHK.TRANS64.TRYWAIT P0, [R0+URZ], R2 ;  /* 0x00000002000075a7 */ /* 0x0002a600080011ff */
[----:B--2---:R-:W-:Y:S05]  /*5830*/  @!P0 NANOSLEEP.SYNCS 0x989680 ;  /* 0x009896800000895d */ /* 0x004fea0003900000 */
[----:B------:R-:W2:Y:S02]  /*5840*/  @!P0 SYNCS.PHASECHK.TRANS64 P0, [R0+URZ], R2 ;  /* 0x00000002000085a7 */ /* 0x000ea400080010ff */
[----:B--2---:R-:W-:Y:S05]  /*5850*/  @P0 BRA `(.L_x_104) ;  /* 0x0000000000200947 */ /* 0x004fea0003800000 */
.L_x_105:
[----:B--2---:R2:W3:Y:S02]  /*5860*/  SYNCS.PHASECHK.TRANS64.TRYWAIT P0, [R0+URZ], R2 ;  /* 0x00000002000075a7 */ /* 0x0044e400080011ff */
[----:B---3--:R-:W-:Y:S05]  /*5870*/  @!P0 NANOSLEEP.SYNCS 0x989680 ;  /* 0x009896800000895d */ /* 0x008fea0003900000 */
[----:B------:R-:W3:Y:S02]  /*5880*/  @!P0 SYNCS.PHASECHK.TRANS64 P0, [R0+URZ], R2 ;  /* 0x00000002000085a7 */ /* 0x000ee400080010ff */
[----:B---3--:R-:W-:Y:S05]  /*5890*/  @!P0 BRA `(.L_x_105) ;  /* 0xfffffffc00f08947 */ /* 0x008fea000383ffff */
[----:B------:R-:W-:Y:S05]  /*58a0*/  BRA `(.L_x_104) ;  /* 0x00000000000c7947 */ /* 0x000fea0003800000 */
.L_x_102:
[----:B------:R-:W-:-:S04]  /*58b0*/  UIADD3 UR4, UPT, UPT, UR17, 0x2a0, URZ ;  /* 0x000002a011047890 */ /* 0x000fc8000fffe0ff */
[----:B------:R-:W-:-:S09]  /*58c0*/  UPRMT UR4, UR30, 0x654, UR4 ;  /* 0x000006541e047896 */ /* 0x000fd20008000004 */
[----:B------:R-:W-:Y:S03]  /*58d0*/  SYNCS.ARRIVE.TRANS64.RED.A1T0 RZ, [UR4], RZ ;  /* 0x000000ffffff79a7 */ /* 0x000fe60008100404 */
.L_x_104:
[----:B-12---:R-:W-:Y:S01]  /*58e0*/  SHF.L.U32 R2, RZ, 0x1f, RZ ;  /* 0x0000001fff027819 */ /* 0x006fe200000006ff */
[----:B------:R-:W-:Y:S01]  /*58f0*/  UIADD3 UR4, UPT, UPT, UR17, 0x2a0, URZ ;  /* 0x000002a011047890 */ /* 0x000fe2000fffe0ff */
[----:B------:R-:W-:Y:S02]  /*5900*/  PLOP3.LUT P0, PT, PT, PT, UP0, 0x80, 0x8 ;  /* 0x000000000008781c */ /* 0x000fe40003f0f008 */
[----:B----4-:R-:W1:Y:S02]  /*5910*/  SYNCS.PHASECHK.TRANS64.TRYWAIT P1, [UR17+0x2a0], R2 ;  /* 0x0002a002ff0075a7 */ /* 0x010e640008021111 */
[----:B-1----:R-:W-:Y:S09]  /*5920*/  @!P1 BRA `(.L_x_106) ;  /* 0x0000004c00fc9947 */ /* 0x002ff20003800000 */
.L_x_244:
[----:B------:R-:W-:Y:S01]  /*5930*/  @!UP0 UPRMT UR4, UR30, 0x654, UR4 ;  /* 0x000006541e048896 */ /* 0x000fe20008000004 */
[----:B------:R-:W-:Y:S01]  /*5940*/  LOP3.LUT R3, R3, 0xffff, RZ, 0xc0, !PT ;  /* 0x0000ffff03037812 */ /* 0x000fe200078ec0ff */
[----:B-1----:R-:W-:-:S03]  /*5950*/  IMAD.MOV.U32 R2, RZ, RZ, 0xffff ;  /* 0x0000ffffff027424 */ /* 0x002fc600078e00ff */
[----:B------:R-:W-:-:S04]  /*5960*/  SHF.R.U32.HI R3, RZ, 0x5, R3 ;  /* 0x00000005ff037819 */ /* 0x000fc80000011603 */
[----:B------:R-:W-:Y:S01]  /*5970*/  @!P0 SYNCS.ARRIVE.TRANS64.RED.A1T0 RZ, [UR4], RZ ;  /* 0x000000ffffff89a7 */ /* 0x000fe20008100404 */
[----:B------:R-:W-:Y:S01]  /*5980*/  NOP ;  /* 0x0000000000007918 */ /* 0x000fe20000000000 */
[----:B------:R-:W1:Y:S01]  /*5990*/  LDS R0, [UR8+0x14] ;  /* 0x00001408ff007984 */ /* 0x000e620008000800 */
[----:B------:R-:W-:-:S04]  /*59a0*/  SHF.L.U32 R2, R2, R3, RZ ;  /* 0x0000000302027219 */ /* 0x000fc800000006ff */
[----:B-1----:R-:W-:-:S04]  /*59b0*/  LOP3.LUT R0, R0, R2, RZ, 0xc0, !PT ;  /* 0x0000000200007212 */ /* 0x002fc800078ec0ff */
[----:B------:R-:W-:Y:S01]  /*59c0*/  ISETP.NE.AND P0, PT, R0, R2, PT ;  /* 0x000000020000720c */ /* 0x000fe20003f05270 */
[----:B------:R-:W-:-:S05]  /*59d0*/  IMAD.MOV.U32 R0, RZ, RZ, 0x1 ;  /* 0x00000001ff007424 */ /* 0x000fca00078e00ff */
[----:B------:R-:W-:-:S07]  /*59e0*/  SHF.L.U32 R0, R0, R3, RZ ;  /* 0x0000000300007219 */ /* 0x000fce00000006ff */
[----:B------:R-:W-:Y:S05]  /*59f0*/  @P0 BRA `(.L_x_107) ;  /* 0x00000000005c0947 */ /* 0x000fea0003800000 */
[----:B------:R-:W1:Y:S02]  /*5a00*/  LDS R3, [UR8+0x18] ;  /* 0x00001808ff037984 */ /* 0x000e640008000800 */
[----:B-1----:R-:W-:-:S04]  /*5a10*/  LOP3.LUT R3, R3, R0, RZ, 0xc0, !PT ;  /* 0x0000000003037212 */ /* 0x002fc800078ec0ff */
[----:B------:R-:W-:-:S13]  /*5a20*/  ISETP.NE.AND P0, PT, R3, R0, PT ;  /* 0x000000000300720c */ /* 0x000fda0003f05270 */
[----:B------:R-:W-:Y:S05]  /*5a30*/  @P0 BRA `(.L_x_108) ;  /* 0x0000000000400947 */ /* 0x000fea0003800000 */
[----:B------:R-:W-:Y:S01]  /*5a40*/  R2UR UR4, R2 ;  /* 0x00000000020472ca */ /* 0x000fe200000e0000 */
[----:B------:R-:W1:Y:S01]  /*5a50*/  S2R R3, SR_LANEID ;  /* 0x0000000000037919 */ /* 0x000e620000000000 */
[----:B------:R-:W-:-:S04]  /*5a60*/  LOP3.LUT R0, RZ, R0, RZ, 0x33, !PT ;  /* 0x00000000ff007212 */ /* 0x000fc800078e33ff */
[----:B---3--:R-:W2:Y:S07]  /*5a70*/  REDUX UR6, R0 ;  /* 0x00000000000673c4 */ /* 0x008eae0000000000 */
[----:B------:R-:W-:-:S03]  /*5a80*/  ULOP3.LUT UR5, URZ, UR4, URZ, 0x33, !UPT ;  /* 0x00000004ff057292 */ /* 0x000fc6000f8e33ff */
[----:B------:R-:W-:Y:S02]  /*5a90*/  VOTEU.ANY UR4, UPT, PT ;  /* 0x0000000000047886 */ /* 0x000fe400038e0100 */
[----:B------:R-:W-:Y:S01]  /*5aa0*/  UFLO.U32 UR4, UR4 ;  /* 0x00000004000472bd */ /* 0x000fe200080e0000 */
[----:B------:R-:W-:-:S04]  /*5ab0*/  IMAD.U32 R2, RZ, RZ, UR5 ;  /* 0x00000005ff027e24 */ /* 0x000fc8000f8e00ff */
[----:B------:R-:W3:Y:S02]  /*5ac0*/  REDUX UR7, R2 ;  /* 0x00000000020773c4 */ /* 0x000ee40000000000 */
[----:B------:R4:W-:Y:S01]  /*5ad0*/  UTCATOMSWS.AND URZ, UR5 ;  /* 0x0000000500ff79e3 */ /* 0x0009e20008000000 */
[----:B--2---:R-:W-:Y:S01]  /*5ae0*/  IMAD.U32 R0, RZ, RZ, UR6 ;  /* 0x00000006ff007e24 */ /* 0x004fe2000f8e00ff */
[----:B-1----:R-:W-:Y:S01]  /*5af0*/  ISETP.EQ.U32.AND P0, PT, R3, UR4, PT ;  /* 0x0000000403007c0c */ /* 0x002fe2000bf02070 */
[----:B---3--:R-:W-:-:S12]  /*5b00*/  IMAD.U32 R2, RZ, RZ, UR7 ;  /* 0x00000007ff027e24 */ /* 0x008fd8000f8e00ff */
[----:B------:R4:W-:Y:S04]  /*5b10*/  @P0 ATOMS.AND RZ, [UR8+0x14], R2 ;  /* 0x00001402ffff098c */ /* 0x0009e8000a800008 */
[----:B------:R4:W-:Y:S01]  /*5b20*/  @P0 ATOMS.AND RZ, [UR8+0x18], R0 ;  /* 0x00001800ffff098c */ /* 0x0009e2000a800008 */
[----:B------:R-:W-:Y:S05]  /*5b30*/  BRA `(.L_x_109) ;  /* 0x0000000000147947 */ /* 0x000fea0003800000 */
.L_x_108:
[----:B------:R-:W-:Y:S02]  /*5b40*/  MOV R2, 0x5b60 ;  /* 0x00005b6000027802 */ /* 0x000fe40000000f00 */
[----:B---3-5:R-:W-:Y:S05]  /*5b50*/  CALL.REL.NOINC `($__internal_0_$__cuda_sm10x_tcgen05_guardrail_trap_col_being_dealloced_not_returned_by_alloc) ;  /* 0x00000050006c7944 */ /* 0x028fea0003c00000 */
[----:B------:R-:W-:Y:S05]  /*5b60*/  BRA `(.L_x_109) ;  /* 0x0000000000087947 */ /* 0x000fea0003800000 */
.L_x_107:
[----:B------:R-:W-:Y:S02]  /*5b70*/  MOV R2, 0x5b90 ;  /* 0x00005b9000027802 */ /* 0x000fe40000000f00 */
[----:B---3-5:R-:W-:Y:S05]  /*5b80*/  CALL.REL.NOINC `($__internal_2_$__cuda_sm10x_tcgen05_guardrail_trap_unallocated_columns_being_dealloced) ;  /* 0x0000005000787944 */ /* 0x028fea0003c00000 */
.L_x_109:
[----:B------:R-:W-:Y:S01]  /*5b90*/  NOP ;  /* 0x0000000000007918 */ /* 0x000fe20000000000 */
[----:B----4-:R-:W-:Y:S05]  /*5ba0*/  EXIT ;  /* 0x000000000000794d */ /* 0x010fea0003800000 */
.L_x_81:
[----:B------:R-:W-:-:S09]  /*5bb0*/  UISETP.NE.OR UP0, UPT, UR18, 0x3, !UP3 ;  /* 0x000000031200788c */ /* 0x000fd2000df05670 */
[----:B------:R-:W-:Y:S05]  /*5bc0*/  BRA.U UP0, `(.L_x_110) ;  /* 0x0000001100c07547 */ /* 0x000fea000b800000 */
[----:B------:R-:W2:Y:S01]  /*5bd0*/  LDCU.64 UR4, c[0x0][0x988] ;  /* 0x00013100ff0477ac */ /* 0x000ea20008000a00 */
[----:B------:R-:W3:Y:S01]  /*5be0*/  S2UR UR6, SR_CgaCtaId ;  /* 0x00000000000679c3 */ /* 0x000ee20000008800 */
[----:B------:R-:W-:Y:S01]  /*5bf0*/  HFMA2 R10, -RZ, RZ, 0, 5.9604644775390625e-08 ;  /* 0x00000001ff0a7431 */ /* 0x000fe200000001ff */
[----:B------:R-:W-:Y:S01]  /*5c00*/  MOV R9, RZ ;  /* 0x000000ff00097202 */ /* 0x000fe20000000f00 */
[----:B------:R-:W4:Y:S01]  /*5c10*/  LDCU UR37, c[0x0][0x370] ;  /* 0x00006e00ff2577ac */ /* 0x000f220008000800 */
[----:B------:R-:W-:Y:S01]  /*5c20*/  HFMA2 R3, -RZ, RZ, 0, 0.00048828125 ;  /* 0x00001000ff037431 */ /* 0x000fe200000001ff */
[----:B------:R-:W1:Y:S03]  /*5c30*/  LDCU.128 UR32, c[0x0][0xc10] ;  /* 0x00018200ff2077ac */ /* 0x000e660008000c00 */
[----:B------:R-:W4:Y:S01]  /*5c40*/  LDC.64 R12, c[0x0][0x348] ;  /* 0x0000d200ff0c7b82 */ /* 0x000f220000000a00 */
[----:B------:R-:W1:Y:S01]  /*5c50*/  LDCU UR36, c[0x0][0x374] ;  /* 0x00006e80ff2477ac */ /* 0x000e620008000800 */
[----:B------:R-:W4:Y:S01]  /*5c60*/  LDCU.64 UR30, c[0x0][0x990] ;  /* 0x00013200ff1e77ac */ /* 0x000f220008000a00 */
[----:B------:R-:W4:Y:S01]  /*5c70*/  LDCU UR26, c[0x0][0xc0c] ;  /* 0x00018180ff1a77ac */ /* 0x000f220008000800 */
[----:B--2---:R-:W-:Y:S01]  /*5c80*/  UISETP.NE.U32.AND UP0, UPT, UR4, URZ, UPT ;  /* 0x000000ff0400728c */ /* 0x004fe2000bf05070 */
[----:B------:R-:W2:Y:S01]  /*5c90*/  LDCU.128 UR40, c[0x0][0xa80] ;  /* 0x00015000ff2877ac */ /* 0x000ea20008000c00 */
[----:B------:R-:W2:Y:S01]  /*5ca0*/  LDCU UR52, c[0x0][0xc20] ;  /* 0x00018400ff3477ac */ /* 0x000ea20008000800 */
[----:B------:R-:W2:Y:S01]  /*5cb0*/  LDCU UR4, c[0x0][0xc30] ;  /* 0x00018600ff0477ac */ /* 0x000ea20008000800 */
[----:B------:R-:W2:Y:S01]  /*5cc0*/  LDCU.128 UR48, c[0x0][0xa90] ;  /* 0x00015200ff3077ac */ /* 0x000ea20008000c00 */
[----:B------:R-:W-:Y:S01]  /*5cd0*/  UMOV UR27, 0x400 ;  /* 0x00000400001b7882 */ /* 0x000fe20000000000 */
[----:B-1----:R-:W-:-:S02]  /*5ce0*/  UIMAD.WIDE.U32 UR8, UR36, UR35, URZ ;  /* 0x00000023240872a5 */ /* 0x002fc4000f8e00ff */
[----:B---3--:R-:W-:Y:S02]  /*5cf0*/  ULEA UR27, UR6, UR27, 0x18 ;  /* 0x0000001b061b7291 */ /* 0x008fe4000f8ec0ff */
[----:B----4-:R-:W-:Y:S02]  /*5d00*/  UIMAD.WIDE.U32 UR6, UR37, UR32, URZ ;  /* 0x00000020250672a5 */ /* 0x010fe4000f8e00ff */
[----:B------:R-:W-:Y:S02]  /*5d10*/  UISETP.NE.AND.EX UP5, UPT, UR5, URZ, UPT, UP0 ;  /* 0x000000ff0500728c */ /* 0x000fe4000bfa5300 */
[----:B------:R-:W-:Y:S02]  /*5d20*/  UISETP.NE.U32.AND UP6, UPT, UR30, URZ, UPT ;  /* 0x000000ff1e00728c */ /* 0x000fe4000bfc5070 */
[----:B------:R-:W-:Y:S02]  /*5d30*/  UIADD3 UR38, UPT, UPT, UR27, 0x278, URZ ;  /* 0x000002781b267890 */ /* 0x000fe4000fffe0ff */
[----:B------:R-:W-:-:S02]  /*5d40*/  UISETP.NE.AND UP0, UPT, UR39, 0x1, UPT ;  /* 0x000000012700788c */ /* 0x000fc4000bf05270 */
[----:B------:R-:W-:Y:S02]  /*5d50*/  UISETP.GE.AND UP2, UPT, UR39, 0x1, UPT ;  /* 0x000000012700788c */ /* 0x000fe4000bf46270 */
[----:B------:R-:W-:Y:S01]  /*5d60*/  UISETP.NE.AND UP0, UPT, UR26, 0x1, UPT ;  /* 0x000000011a00788c */ /* 0x000fe2000bf05270 */
[----:B------:R-:W-:Y:S01]  /*5d70*/  UMOV UR6, UR7 ;  /* 0x0000000700067c82 */ /* 0x000fe20008000000 */
[----:B------:R-:W-:Y:S01]  /*5d80*/  UMOV UR45, UR9 ;  /* 0x00000009002d7c82 */ /* 0x000fe20008000000 */
[----:B------:R-:W-:Y:S02]  /*5d90*/  UISETP.NE.AND UP2, UPT, UR34, 0x1, UPT ;  /* 0x000000012200788c */ /* 0x000fe4000bf45270 */
[----:B--2---:R-:W-:Y:S01]  /*5da0*/  UISETP.NE.AND UP0, UPT, UR40, 0x1, UPT ;  /* 0x000000012800788c */ /* 0x004fe2000bf05270 */
[----:B------:R-:W-:Y:S01]  /*5db0*/  UMOV UR29, URZ ;  /* 0x000000ff001d7c82 */ /* 0x000fe20008000000 */
[----:B------:R-:W1:Y:S01]  /*5dc0*/  LDCU UR53, c[0x0][0xaa0] ;  /* 0x00015400ff3577ac */ /* 0x000e620008000800 */
[----:B------:R-:W-:Y:S01]  /*5dd0*/  UPLOP3.LUT UP4, UPT, UPT, UPT, UPT, 0x40, 0x4 ;  /* 0x000000000004789c */ /* 0x000fe20003f8e870 */
[----:B------:R-:W2:Y:S01]  /*5de0*/  LDCU.64 UR24, c[0x0][0xc28] ;  /* 0x00018500ff1877ac */ /* 0x000ea20008000a00 */
[----:B------:R-:W-:-:S02]  /*5df0*/  UISETP.NE.AND.EX UP6, UPT, UR31, URZ, UPT, UP6 ;  /* 0x000000ff1f00728c */ /* 0x000fc4000bfc5360 */
[----:B------:R-:W-:Y:S02]  /*5e00*/  UPRMT UR38, URZ, 0x654, UR38 ;  /* 0x00000654ff267896 */ /* 0x000fe40008000026 */
[----:B------:R-:W-:Y:S02]  /*5e10*/  USHF.R.U32.HI UR47, URZ, UR33, UR6 ;  /* 0x00000021ff2f7299 */ /* 0x000fe40008011606 */
[----:B------:R-:W-:Y:S02]  /*5e20*/  USHF.R.U32.HI UR45, URZ, UR52, UR45 ;  /* 0x00000034ff2d7299 */ /* 0x000fe4000801162d */
[----:B------:R-:W-:Y:S02]  /*5e30*/  UISETP.NE.AND UP3, UPT, UR4, 0x1, UPT ;  /* 0x000000010400788c */ /* 0x000fe4000bf65270 */
[----:B------:R-:W-:Y:S02]  /*5e40*/  UISETP.NE.AND UP2, UPT, UR43, 0x1, UPT ;  /* 0x000000012b00788c */ /* 0x000fe4000bf45270 */
[----:B------:R-:W-:-:S11]  /*5e50*/  UISETP.NE.AND UP0, UPT, UR50, 0x1, UPT ;  /* 0x000000013200788c */ /* 0x000fd6000bf05270 */
.L_x_119:
[----:B------:R-:W-:Y:S04]  /*5e60*/  SHF.L.U32 R2, R9, 0x1f, RZ ;  /* 0x0000001f09027819 */ /* 0x000fe800000006ff */
[----:B------:R-:W3:Y:S02]  /*5e70*/  SYNCS.PHASECHK.TRANS64.TRYWAIT P0, [UR27+0x270], R2 ;  /* 0x00027002ff0075a7 */ /* 0x000ee4000800111b */
[----:B---34-:R-:W-:Y:S05]  /*5e80*/  @!P0 BRA `(.L_x_111) ;  /* 0x0000004800bc8947 */ /* 0x018fea0003800000 */
.L_x_246:
[----:B------:R-:W4:Y:S01]  /*5e90*/  LDS.128 R4, [UR27+0x2b0] ;  /* 0x0002b01bff047984 */ /* 0x000f220008000c00 */
[----:B------:R-:W-:Y:S01]  /*5ea0*/  UISETP.GE.AND UP0, UPT, UR39, 0x1, UPT ;  /* 0x000000012700788c */ /* 0x000fe2000bf06270 */
[----:B------:R-:W-:Y:S01]  /*5eb0*/  @!PT LDS RZ, [RZ] ;  /* 0x00000000fffff984 */ /* 0x000fe20000000800 */
[----:B------:R-:W-:Y:S01]  /*5ec0*/  @!PT LDS RZ, [RZ] ;  /* 0x00000000fffff984 */ /* 0x000fe20000000800 */
[----:B------:R-:W-:Y:S01]  /*5ed0*/  @!PT LDS RZ, [RZ] ;  /* 0x00000000fffff984 */ /* 0x000fe20000000800 */
[----:B------:R-:W-:Y:S01]  /*5ee0*/  @!PT LDS RZ, [RZ] ;  /* 0x00000000fffff984 */ /* 0x000fe20000000800 */
[----:B------:R1:W-:Y:S06]  /*5ef0*/  MEMBAR.ALL.CTA ;  /* 0x0000000000007992 */ /* 0x0003ec0000008000 */
[----:B-1----:R-:W1:Y:S02]  /*5f00*/  FENCE.VIEW.ASYNC.S ;  /* 0x00000000000073c6 */ /* 0x002e640000000000 */
[----:B-1----:R-:W-:Y:S01]  /*5f10*/  SYNCS.ARRIVE.TRANS64.RED.A1T0 RZ, [UR38], RZ ;  /* 0x000000ffffff79a7 */ /* 0x002fe20008100426 */
[----:B----4-:R-:W-:Y:S11]  /*5f20*/  LOP3.LUT P0, RZ, R6, 0x1, RZ, 0xc0, !PT ;  /* 0x0000000106ff7812 */ /* 0x010ff6000780c0ff */
[----:B------:R-:W-:Y:S02]  /*5f30*/  @!UPT UIADD3 URZ, UPT, UPT, URZ, URZ, URZ ;  /* 0x000000fffffff290 */ /* 0x000fe4000fffe0ff */
[----:B------:R-:W-:Y:S01]  /*5f40*/  VOTEU.ANY UP2, P0 ;  /* 0x0000000000ff7886 */ /* 0x000fe20000040100 */
[----:B------:R-:W-:Y:S11]  /*5f50*/  PLOP3.LUT P0, PT, PT, PT, UP2, 0x80, 0x8 ;  /* 0x000000000008781c */ /* 0x000ff60003f0f028 */
[----:B------:R-:W-:Y:S02]  /*5f60*/  @!UPT UIADD3 URZ, UPT, UPT, URZ, URZ, URZ ;  /* 0x000000fffffff290 */ /* 0x000fe4000fffe0ff */
[----:B---3--:R-:W-:Y:S02]  /*5f70*/  @P0 MOV R2, R4 ;  /* 0x0000000400020202 */ /* 0x008fe40000000f00 */
[----:B------:R-:W-:Y:S02]  /*5f80*/  @P0 LOP3.LUT R0, R5, 0xffff, RZ, 0xc0, !PT ;  /* 0x0000ffff05000812 */ /* 0x000fe400078ec0ff */
[----:B------:R-:W-:Y:S02]  /*5f90*/  @P0 R2UR UR5, R2 ;  /* 0x00000000020502ca */ /* 0x000fe400000e0000 */
[----:B------:R-:W-:Y:S11]  /*5fa0*/  @P0 R2UR UR4, R0 ;  /* 0x00000000000402ca */ /* 0x000ff600000e0000 */
[----:B------:R-:W-:Y:S02]  /*5fb0*/  @UP2 UMOV UR23, UR5 ;  /* 0x0000000500172c82 */ /* 0x000fe40008000000 */
[----:B------:R-:W-:Y:S01]  /*5fc0*/  @UP2 UMOV UR15, UR4 ;  /* 0x00000004000f2c82 */ /* 0x000fe20008000000 */
[----:B------:R-:W-:Y:S05]  /*5fd0*/  BRA.U !UP0, `(.L_x_112) ;  /* 0x0000000108c07547 */ /* 0x000fea000b800000 */
[----:B------:R-:W-:Y:S02]  /*5fe0*/  UP2UR UR14, UPR, URZ, 0x4 ;  /* 0x00000004ff0e7883 */ /* 0x000fe40008000000 */
[----:B------:R-:W-:Y:S02]  /*5ff0*/  UISETP.NE.AND UP2, UPT, UR34, 0x1, UPT ;  /* 0x000000012200788c */ /* 0x000fe4000bf45270 */
[----:B------:R-:W-:Y:S02]  /*6000*/  UIMAD.WIDE.U32 UR6, UR15, UR35, URZ ;  /* 0x000000230f0672a5 */ /* 0x000fe4000f8e00ff */
[----:B------:R-:W-:Y:S02]  /*6010*/  UIMAD.WIDE.U32 UR10, UR23, UR32, URZ ;  /* 0x00000020170a72a5 */ /* 0x000fe4000f8e00ff */
[----:B------:R-:W-:Y:S02]  /*6020*/  USEL UR4, UR36, UR45, !UP2 ;  /* 0x0000002d24047287 */ /* 0x000fe4000d000000 */
[----:B------:R-:W-:Y:S02]  /*6030*/  UISETP.NE.AND UP0, UPT, UR26, 0x1, UPT ;  /* 0x000000011a00788c */ /* 0x000fe4000bf05270 */
[----:B------:R-:W-:Y:S02]  /*6040*/  UP2UR UR18, UPR, URZ, 0x2 ;  /* 0x00000002ff127883 */ /* 0x000fe40008000000 */
[----:B------:R-:W-:Y:S02]  /*6050*/  UISETP.NE.AND UP1, UPT, UR39, 0x1, UPT ;  /* 0x000000012700788c */ /* 0x000fe4000bf25270 */
[----:B--2---:R-:W-:Y:S02]  /*6060*/  UIMAD.WIDE.U32 UR12, UR4, UR24, URZ ;  /* 0x00000018040c72a5 */ /* 0x004fe4000f8e00ff */
[----:B------:R-:W-:Y:S01]  /*6070*/  USEL UR9, UR37, UR47, !UP0 ;  /* 0x0000002f25097287 */ /* 0x000fe2000c000000 */
[----:B------:R-:W-:Y:S01]  /*6080*/  UMOV UR6, UR7 ;  /* 0x0000000700067c82 */ /* 0x000fe20008000000 */
[----:B------:R-:W-:Y:S01]  /*6090*/  UMOV UR5, UR11 ;  /* 0x0000000b00057c82 */ /* 0x000fe20008000000 */
[----:B------:R-:W-:Y:S02]  /*60a0*/  USHF.R.U32.HI UR7, URZ, UR52, UR6 ;  /* 0x00000034ff077299 */ /* 0x000fe40008011606 */
[----:B------:R-:W-:Y:S02]  /*60b0*/  USHF.R.U32.HI UR6, URZ, UR33, UR5 ;  /* 0x00000021ff067299 */ /* 0x000fe40008011605 */
[----:B------:R-:W-:Y:S02]  /*60c0*/  UIMAD.WIDE.U32 UR16, UR9, UR24, URZ ;  /* 0x00000018091072a5 */ /* 0x000fe4000f8e00ff */
[----:B------:R-:W-:Y:S02]  /*60d0*/  USEL UR8, UR15, UR7, !UP2 ;  /* 0x000000070f087287 */ /* 0x000fe4000d000000 */
[----:B------:R-:W-:Y:S02]  /*60e0*/  UISETP.NE.AND UP2, UPT, UR14, URZ, UPT ;  /* 0x000000ff0e00728c */ /* 0x000fe4000bf45270 */
[----:B------:R-:W-:Y:S01]  /*60f0*/  UIMAD.WIDE.U32 UR10, UR8, UR24, URZ ;  /* 0x00000018080a72a5 */ /* 0x000fe2000f8e00ff */
[----:B------:R-:W-:Y:S02]  /*6100*/  UMOV UR5, UR13 ;  /* 0x0000000d00057c82 */ /* 0x000fe40008000000 */
[----:B------:R-:W-:Y:S03]  /*6110*/  @UP1 USHF.R.U32.HI UR4, URZ, UR25, UR5 ;  /* 0x00000019ff041299 */ /* 0x000fe60008011605 */
[----:B------:R-:W-:Y:S01]  /*6120*/  UMOV UR5, UR17 ;  /* 0x0000001100057c82 */ /* 0x000fe20008000000 */
[----:B------:R-:W-:Y:S02]  /*6130*/  UIMAD UR4, UR39, UR4, URZ ;  /* 0x00000004270472a4 */ /* 0x000fe4000f8e02ff */
[----:B------:R-:W-:Y:S02]  /*6140*/  @UP1 USHF.R.U32.HI UR9, URZ, UR25, UR5 ;  /* 0x00000019ff091299 */ /* 0x000fe40008011605 */
[----:B------:R-:W-:Y:S02]  /*6150*/  USEL UR5, UR23, UR6, !UP0 ;  /* 0x0000000617057287 */ /* 0x000fe4000c000000 */
[----:B------:R-:W-:Y:S02]  /*6160*/  UIMAD UR6, UR39, UR9, URZ ;  /* 0x00000009270672a4 */ /* 0x000fe4000f8e02ff */
[----:B------:R-:W-:Y:S03]  /*6170*/  UISETP.GE.AND UP0, UPT, UR8, UR4, UPT ;  /* 0x000000040800728c */ /* 0x000fe6000bf06270 */
[----:B------:R-:W-:Y:S01]  /*6180*/  UMOV UR4, UR11 ;  /* 0x0000000b00047c82 */ /* 0x000fe20008000000 */
[----:B------:R-:W-:Y:S02]  /*6190*/  UISETP.GE.OR UP0, UPT, UR5, UR6, UP0 ;  /* 0x000000060500728c */ /* 0x000fe40008706670 */
[----:B------:R-:W-:Y:S02]  /*61a0*/  USHF.R.U32.HI UR4, URZ, UR25, UR4 ;  /* 0x00000019ff047299 */ /* 0x000fe40008011604 */
[----:B------:R-:W-:Y:S02]  /*61b0*/  UIMAD.WIDE.U32 UR6, UR5, UR24, URZ ;  /* 0x00000018050672a5 */ /* 0x000fe4000f8e00ff */
[----:B------:R-:W-:Y:S04]  /*61c0*/  USEL UR10, UR8, UR4, !UP1 ;  /* 0x00000004080a7287 */ /* 0x000fe8000c800000 */
[----:B------:R-:W-:Y:S01]  /*61d0*/  UIADD3 UR11, UPT, UPT, -UR10, URZ, URZ ;  /* 0x000000ff0a0b7290 */ /* 0x000fe2000fffe1ff */
[----:B------:R-:W-:Y:S01]  /*61e0*/  @!UP0 UMOV UR4, UR7 ;  /* 0x0000000700048c82 */ /* 0x000fe20008000000 */
[----:B------:R-:W-:Y:S02]  /*61f0*/  UIADD3 UR7, UPT, UPT, -UR8, URZ, URZ ;  /* 0x000000ff08077290 */ /* 0x000fe4000fffe1ff */
[----:B------:R-:W-:Y:S02]  /*6200*/  @!UP0 USHF.R.U32.HI UR4, URZ, UR25, UR4 ;  /* 0x00000019ff048299 */ /* 0x000fe40008011604 */
[----:B------:R-:W-:Y:S02]  /*6210*/  UIMAD UR6, UR39, UR11, UR8 ;  /* 0x0000000b270672a4 */ /* 0x000fe4000f8e0208 */
[----:B------:R-:W-:Y:S02]  /*6220*/  @!UP0 USEL UR4, UR5, UR4, !UP1 ;  /* 0x0000000405048287 */ /* 0x000fe4000c800000 */
[----:B------:R-:W-:Y:S02]  /*6230*/  UISETP.NE.AND UP1, UPT, UR18, URZ, UPT ;  /* 0x000000ff1200728c */ /* 0x000fe4000bf25270 */
[----:B------:R-:W-:Y:S02]  /*6240*/  @!UP0 UIMAD UR6, UR9, UR6, UR4 ;  /* 0x00000006090682a4 */ /* 0x000fe4000f8e0204 */
[----:B------:R-:W-:Y:S02]  /*6250*/  @!UP0 UIADD3 UR9, UPT, UPT, UR10, -UR4, URZ ;  /* 0x800000040a098290 */ /* 0x000fe4000fffe0ff */
[----:B------:R-:W-:Y:S02]  /*6260*/  UIADD3 UR4, UPT, UPT, -UR5, URZ, URZ ;  /* 0x000000ff05047290 */ /* 0x000fe4000fffe1ff */
[----:B------:R-:W-:Y:S03]  /*6270*/  @!UP0 UIMAD UR8, UR9, UR39, UR5 ;  /* 0x00000027090882a4 */ /* 0x000fe6000f8e0205 */
[----:B------:R-:W-:Y:S01]  /*6280*/  @!UP0 UMOV UR5, UR6 ;  /* 0x0000000600058c82 */ /* 0x000fe20008000000 */
[----:B------:R-:W-:Y:S02]  /*6290*/  UIMAD UR6, UR26, UR4, UR23 ;  /* 0x000000041a0672a4 */ /* 0x000fe4000f8e0217 */
[----:B------:R-:W-:Y:S02]  /*62a0*/  UIMAD UR4, UR34, UR7, UR15 ;  /* 0x00000007220472a4 */ /* 0x000fe4000f8e020f */
[----:B------:R-:W-:Y:S02]  /*62b0*/  UIMAD UR23, UR5, UR26, UR6 ;  /* 0x0000001a051772a4 */ /* 0x000fe4000f8e0206 */
[----:B------:R-:W-:Y:S11]  /*62c0*/  UIMAD UR15, UR8, UR34, UR4 ;  /* 0x00000022080f72a4 */ /* 0x000ff6000f8e0204 */
[----:B------:R-:W-:Y:S01]  /*62d0*/  @!UPT UIADD3 URZ, UPT, UPT, URZ, URZ, URZ ;  /* 0x000000fffffff290 */ /* 0x000fe2000fffe0ff */
.L_x_112:
[----:B------:R-:W1:Y:S01]  /*62e0*/  @!UP3 LDCU.128 UR8, c[0x0][0xc10] ;  /* 0x00018200ff08b7ac */ /* 0x000e620008000c00 */
[----:B------:R-:W-:Y:S04]  /*62f0*/  ISETP.NE.U32.AND P1, PT, RZ, UR30, PT ;  /* 0x0000001eff007c0c */ /* 0x000fe8000bf25070 */
[----:B------:R-:W-:Y:S01]  /*6300*/  ISETP.NE.AND.EX P1, PT, RZ, UR31, PT, P1 ;  /* 0x0000001fff007c0c */ /* 0x000fe2000bf25310 */
[----:B------:R-:W3:Y:S01]  /*6310*/  @!UP3 LDCU UR5, c[0x0][0xc0c] ;  /* 0x00018180ff05b7ac */ /* 0x000ee20008000800 */
[----:B------:R-:W-:Y:S02]  /*6320*/  USHF.L.U32 UR19, UR19, 0x6, URZ ;  /* 0x0000000613137899 */ /* 0x000fe400080006ff */
[----:B-1----:R-:W-:Y:S07]  /*6330*/  UIMAD.WIDE.U32 UR6, UR23, UR8, URZ ;  /* 0x00000008170672a5 */ /* 0x002fee000f8e00ff */
[----:B------:R-:W-:Y:S01]  /*6340*/  @!UP3 UMOV UR4, UR7 ;  /* 0x000000070004bc82 */ /* 0x000fe20008000000 */
[----:B---3--:R-:W-:Y:S02]  /*6350*/  @!UP3 UISETP.NE.AND UP0, UPT, UR5, 0x1, UPT ;  /* 0x000000010500b88c */ /* 0x008fe4000bf05270 */
[----:B------:R-:W-:Y:S02]  /*6360*/  @!UP3 USHF.R.U32.HI UR4, URZ, UR9, UR4 ;  /* 0x00000009ff04b299 */ /* 0x000fe40008011604 */
[----:B------:R-:W-:Y:S02]  /*6370*/  UIMAD.WIDE.U32 UR6, UR15, UR11, URZ ;  /* 0x0000000b0f0672a5 */ /* 0x000fe4000f8e00ff */
[----:B------:R-:W-:Y:S02]  /*6380*/  @!UP3 USEL UR8, UR23, UR4, !UP0 ;  /* 0x000000041708b287 */ /* 0x000fe4000c000000 */
[----:B------:R-:W-:Y:S03]  /*6390*/  @!UP3 UISETP.NE.AND UP0, UPT, UR10, 0x1, UPT ;  /* 0x000000010a00b88c */ /* 0x000fe6000bf05270 */
[----:B------:R-:W-:Y:S02]  /*63a0*/  @!UP3 UMOV UR6, UR7 ;  /* 0x000000070006bc82 */ /* 0x000fe40008000000 */
[----:B------:R-:W1:Y:S02]  /*63b0*/  @!UP3 LDCU UR4, c[0x0][0xc20] ;  /* 0x00018400ff04b7ac */ /* 0x000e640008000800 */
[----:B-1----:R-:W-:Y:S04]  /*63c0*/  @!UP3 USHF.R.U32.HI UR6, URZ, UR4, UR6 ;  /* 0x00000004ff06b299 */ /* 0x002fe80008011606 */
[----:B------:R-:W-:Y:S04]  /*63d0*/  @!UP3 USEL UR6, UR15, UR6, !UP0 ;  /* 0x000000060f06b287 */ /* 0x000fe8000c000000 */
[----:B------:R-:W-:Y:S02]  /*63e0*/  @!UP3 UIADD3 UR4, UPT, UPT, -UR8, UR6, URZ ;  /* 0x000000060804b290 */ /* 0x000fe4000fffe1ff */
[----:B------:R-:W-:Y:S02]  /*63f0*/  @!UP3 UIADD3 UR6, UPT, UPT, UR8, -UR6, URZ ;  /* 0x800000060806b290 */ /* 0x000fe4000fffe0ff */
[----:B------:R-:W-:Y:S02]  /*6400*/  @!UP3 UIMAD UR23, UR4, UR5, UR23 ;  /* 0x000000050417b2a4 */ /* 0x000fe4000f8e0217 */
[----:B------:R-:W-:Y:S01]  /*6410*/  @!UP3 UIMAD UR15, UR6, UR10, UR15 ;  /* 0x0000000a060fb2a4 */ /* 0x000fe2000f8e020f */
[----:B------:R-:W-:Y:S11]  /*6420*/  BRA.U UP4, `(.L_x_113) ;  /* 0x0000000104107547 */ /* 0x000ff6000b800000 */
[----:B------:R-:W-:Y:S04]  /*6430*/  MOV R2, UR55 ;  /* 0x0000003700027c02 */ /* 0x000fe80008000f00 */
[----:B------:R-:W-:Y:S04]  /*6440*/  SHF.L.U32 R2, R2, 0x1f, RZ ;  /* 0x0000001f02027819 */ /* 0x000fe800000006ff */
[----:B------:R-:W1:Y:S02]  /*6450*/  SYNCS.PHASECHK.TRANS64.TRYWAIT P2, [UR27+0x268], R2 ;  /* 0x00026802ff0075a7 */ /* 0x000e64000804111b */
[----:B-1----:R-:W-:Y:S05]  /*6460*/  @!P2 BRA `(.L_x_114) ;  /* 0x00000044005ca947 */ /* 0x002fea0003800000 */
.L_x_113:
[----:B------:R-:W-:Y:S05]  /*6470*/  BRA.U !UP6, `(.L_x_115) ;  /* 0x000000010e387547 */ /* 0x000fea000b800000 */
[----:B------:R-:W-:Y:S01]  /*6480*/  UPLOP3.LUT UP1, UPT, UPT, UPT, UP5, 0x80, 0x8 ;  /* 0x000000000008789c */ /* 0x000fe20003f2f050 */
[----:B-1----:R-:W-:Y:S01]  /*6490*/  HFMA2 R0, -RZ, RZ, 0, 5.9604644775390625e-08 ;  /* 0x00000001ff007431 */ /* 0x002fe200000001ff */
[----:B------:R-:W1:Y:S01]  /*64a0*/  LDCU.64 UR8, c[0x0][0x358] ;  /* 0x00006b00ff0877ac */ /* 0x000e620008000a00 */
[----:B------:R-:W-:Y:S03]  /*64b0*/  IMAD.MOV.U32 R45, RZ, RZ, 0x1 ;  /* 0x00000001ff2d7424 */ /* 0x000fe600078e00ff */
[----:B------:R-:W-:Y:S05]  /*64c0*/  PLOP3.LUT P2, PT, PT, PT, UP1, 0x80, 0x8 ;  /* 0x000000000008781c */ /* 0x000fea0003f4f018 */
[----:B------:R-:W3:Y:S01]  /*64d0*/  @UP1 LDCU.64 UR4, c[0x0][0x988] ;  /* 0x00013100ff0417ac */ /* 0x000ee20008000a00 */
[----:B------:R-:W-:Y:S07]  /*64e0*/  @UP1 UIMAD UR6, UR46, UR30, URZ ;  /* 0x0000001e2e0612a4 */ /* 0x000fee000f8e02ff */
[----:B------:R-:W-:Y:S01]  /*64f0*/  @!P2 PRMT R45, R0, 0x7610, R45 ;  /* 0x00007610002da816 */ /* 0x000fe2000000002d */
[----:B---3--:R-:W-:Y:S06]  /*6500*/  @UP1 UIMAD.WIDE UR4, UR6, 0x4, UR4 ;  /* 0x00000004060418a5 */ /* 0x008fec000f8e0204 */
[----:B-----5:R-:W-:Y:S01]  /*6510*/  IMAD.U32 R26, RZ, RZ, UR4 ;  /* 0x00000004ff1a7e24 */ /* 0x020fe2000f8e00ff */
[----:B------:R-:W-:Y:S04]  /*6520*/  MOV R27, UR5 ;  /* 0x00000005001b7c02 */ /* 0x000fe80008000f00 */
[----:B------:R-:W3:Y:S01]  /*6530*/  @!UP1 LDCU UR4, c[0x0][0x980] ;  /* 0x00013000ff0497ac */ /* 0x000ee20008000800 */
[----:B-1----:R4:W5:Y:S02]  /*6540*/  @P2 LDG.E R26, desc[UR8][R26.64] ;  /* 0x000000081a1a2981 */ /* 0x002964000c1e1900 */
[----:B---34-:R-:W-:Y:S07]  /*6550*/  @!P2 IMAD.U32 R26, RZ, RZ, UR4 ;  /* 0x00000004ff1aae24 */ /* 0x018fee000f8e00ff */
.L_x_115:
[----:B-----5:R-:W-:Y:S01]  /*6560*/  @!P1 FSETP.EQ.AND P3, PT, R26, RZ, PT ;  /* 0x000000ff1a00920b */ /* 0x020fe20003f62000 */
[----:B------:R-:W-:Y:S01]  /*6570*/  @!UPT UIADD3 URZ, UPT, UPT, URZ, URZ, URZ ;  /* 0x000000fffffff290 */ /* 0x000fe2000fffe0ff */
[----:B------:R-:W-:Y:S11]  /*6580*/  @!P1 BRA `(.L_x_116) ;  /* 0x0000000000149947 */ /* 0x000ff60003800000 */
[----:B------:R-:W-:Y:S02]  /*6590*/  LOP3.LUT P1, RZ, R45, 0xff, RZ, 0xc0, !PT ;  /* 0x000000ff2dff7812 */ /* 0x000fe4000782c0ff */
[----:B------:R-:W-:Y:S04]  /*65a0*/  PLOP3.LUT P3, PT, PT, PT, UP1, 0x80, 0x8 ;  /* 0x000000000008781c */ /* 0x000fe80003f6f018 */
[----:B------:R-:W-:Y:S07]  /*65b0*/  PLOP3.LUT P3, PT, P3, PT, PT, 0x8, 0x80 ;  /* 0x000000000080781c */ /* 0x000fee0001f6e170 */
[----:B------:R-:W-:Y:S11]  /*65c0*/  @P1 FSETP.EQ.AND P3, PT, R26, RZ, PT ;  /* 0x000000ff1a00120b */ /* 0x000ff60003f62000 */
[----:B------:R-:W-:Y:S02]  /*65d0*/  @!UPT UIADD3 URZ, UPT, UPT, URZ, URZ, URZ ;  /* 0x000000fffffff290 */ /* 0x000fe4000fffe0ff */
.L_x_116:
[----:B------:R-:W-:Y:S01]  /*65e0*/  ULEA UR17, UR29, UR27, 0x3 ;  /* 0x0000001b1d117291 */ /* 0x000fe2000f8e18ff */
[----:B------:R-:W-:Y:S01]  /*65f0*/  SHF.L.U32 R8, R10, 0x1f, RZ ;  /* 0x0000001f0a087819 */ /* 0x000fe200000006ff */
[----:B------:R-:W-:Y:S02]  /*6600*/  USHF.L.U32 UR11, UR44, 0x6, URZ ;  /* 0x000000062c0b7899 */ /* 0x000fe400080006ff */
[----:B------:R-:W-:Y:S02]  /*6610*/  UISETP.NE.AND UP0, UPT, UR40, 0x1, UPT ;  /* 0x000000012800788c */ /* 0x000fe4000bf05270 */
[----:B------:R-:W-:Y:S01]  /*6620*/  UIMAD.WIDE.U32 UR4, UR11, UR41, URZ ;  /* 0x000000290b0472a5 */ /* 0x000fe2000f8e00ff */
[----:B------:R-:W-:Y:S02]  /*6630*/  ELECT P2, URZ, PT ;  /* 0x0000000000ff782f */ /* 0x000fe40003840000 */
[----:B------:R-:W3:Y:S02]  /*6640*/  SYNCS.PHASECHK.TRANS64.TRYWAIT P1, [UR17+0x248], R8 ;  /* 0x00024808ff0075a7 */ /* 0x000ee40008021111 */
[----:B------:R-:W-:Y:S02]  /*6650*/  PLOP3.LUT P2, PT, P3, P2, PT, 0xf2, 0x2f ;  /* 0x00000000002f781c */ /* 0x000fe40001f45e72 */
[----:B------:R-:W-:Y:S02]  /*6660*/  UMOV UR4, UR5 ;  /* 0x0000000500047c82 */ /* 0x000fe40008000000 */
[----:B------:R-:W-:Y:S04]  /*6670*/  USHF.R.U32.HI UR4, URZ, UR42, UR4 ;  /* 0x0000002aff047299 */ /* 0x000fe80008011604 */
[----:B------:R-:W-:Y:S02]  /*6680*/  USEL UR12, UR11, UR4, !UP0 ;  /* 0x000000040b0c7287 */ /* 0x000fe4000c000000 */
[----:B------:R-:W-:Y:S02]  /*6690*/  UISETP.NE.AND UP0, UPT, UR43, 0x1, UPT ;  /* 0x000000012b00788c */ /* 0x000fe4000bf05270 */
[----:B------:R-:W-:Y:S02]  /*66a0*/  UIMAD.WIDE.U32 UR4, UR12, UR48, URZ ;  /* 0x000000300c0472a5 */ /* 0x000fe4000f8e00ff */
[----:B------:R-:W-:Y:S01]  /*66b0*/  UIADD3 UR6, UPT, UPT, -UR12, URZ, URZ ;  /* 0x000000ff0c067290 */ /* 0x000fe2000fffe1ff */
[----:B-1----:R-:W-:Y:S03]  /*66c0*/  @!P2 IMAD.MOV.U32 R0, RZ, 0x20, RZ ;  /* 0x00000020ff00a824 */ /* 0x002fe600078e00ff */
[----:B------:R-:W-:Y:S01]  /*66d0*/  UIMAD UR11, UR40, UR6, UR11 ;  /* 0x00000006280b72a4 */ /* 0x000fe2000f8e020b */
[----:B------:R-:W-:Y:S01]  /*66e0*/  @!P2 IMAD.MOV.U32 R0, RZ, 0x400, R0 ;  /* 0x00000400ff00a824 */ /* 0x000fe200078e0000 */
[----:B------:R-:W-:Y:S02]  /*66f0*/  UMOV UR4, UR5 ;  /* 0x0000000500047c82 */ /* 0x000fe40008000000 */
[----:B------:R-:W-:Y:S04]  /*6700*/  USHF.R.U32.HI UR4, URZ, UR49, UR4 ;  /* 0x00000031ff047299 */ /* 0x000fe80008011604 */
[----:B------:R-:W-:Y:S02]  /*6710*/  USEL UR13, UR12, UR4, !UP0 ;  /* 0x000000040c0d7287 */ /* 0x000fe4000c000000 */
[----:B------:R-:W-:Y:S02]  /*6720*/  UISETP.NE.AND UP0, UPT, UR50, 0x1, UPT ;  /* 0x000000013200788c */ /* 0x000fe4000bf05270 */
[----:B------:R-:W-:Y:S07]  /*6730*/  UIMAD.WIDE.U32 UR4, UR13, UR51, URZ ;  /* 0x000000330d0472a5 */ /* 0x000fee000f8e00ff */
[----:B------:R-:W-:Y:S02]  /*6740*/  UMOV UR4, UR5 ;  /* 0x0000000500047c82 */ /* 0x000fe40008000000 */
[----:B------:R-:W-:Y:S04]  /*6750*/  USHF.R.U32.HI UR4, URZ, UR53, UR4 ;  /* 0x00000035ff047299 */ /* 0x000fe80008011604 */
[----:B------:R-:W-:Y:S02]  /*6760*/  USEL UR14, UR13, UR4, !UP0 ;  /* 0x000000040d0e7287 */ /* 0x000fe4000c000000 */
[----:B------:R-:W-:Y:S02]  /*6770*/  UIADD3 UR4, UPT, UPT, -UR13, URZ, URZ ;  /* 0x000000ff0d047290 */ /* 0x000fe4000fffe1ff */
[----:B------:R-:W-:Y:S02]  /*6780*/  UIADD3 UR5, UPT, UPT, -UR14, URZ, URZ ;  /* 0x000000ff0e057290 */ /* 0x000fe4000fffe1ff */
[----:B------:R-:W-:Y:S02]  /*6790*/  UIMAD UR12, UR43, UR4, UR12 ;  /* 0x000000042b0c72a4 */ /* 0x000fe4000f8e020c */
[----:B------:R-:W-:Y:S01]  /*67a0*/  UIMAD UR13, UR50, UR5, UR13 ;  /* 0x00000005320d72a4 */ /* 0x000fe2000f8e020d */
[----:B---3--:R-:W-:Y:S11]  /*67b0*/  @!P1 BRA `(.L_x_117) ;  /* 0x0000004000a09947 */ /* 0x008ff60003800000 */
.L_x_249:
[----:B------:R-:W3:Y:S01]  /*67c0*/  S2UR UR22, SR_CgaCtaId ;  /* 0x00000000001679c3 */ /* 0x000ee20000008800 */
[----:B------:R-:W-:Y:S01]  /*67d0*/  @!P2 R2UR UR5, R0 ;  /* 0x000000000005a2ca */ /* 0x000fe200000e0000 */
[----:B------:R-:W-:Y:S01]  /*67e0*/  VOTEU.ALL UP0, P2 ;  /* 0x0000000000ff7886 */ /* 0x000fe20001000000 */
[----:B-1----:R-:W-:Y:S02]  /*67f0*/  @!P2 IADD3 R2, P1, PT, R12, 0x680, RZ ;  /* 0x000006800c02a810 */ /* 0x002fe40007f3e0ff */
[----:B------:R-:W-:Y:S02]  /*6800*/  @P0 SHF.R.U32.HI R4, RZ, 0x10, R5 ;  /* 0x00000010ff040819 */ /* 0x000fe40000011605 */
[----:B------:R-:W-:Y:S01]  /*6810*/  @!P2 R2UR UR6, R2 ;  /* 0x000000000206a2ca */ /* 0x000fe200000e0000 */
[----:B------:R-:W-:Y:S01]  /*6820*/  @!P2 IMAD.X R0, RZ, RZ, R13, P1 ;  /* 0x000000ffff00a224 */ /* 0x000fe200008e060d */
[----:B------:R-:W-:Y:S01]  /*6830*/  @!UP0 ULEA UR4, UR29, UR27, 0xc ;  /* 0x0000001b1d048291 */ /* 0x000fe2000f8e60ff */
[----:B------:R-:W-:Y:S01]  /*6840*/  @P0 R2UR UR46, R4 ;  /* 0x00000000042e02ca */ /* 0x000fe200000e0000 */
[----:B------:R-:W-:Y:S02]  /*6850*/  @!UP0 UIADD3 UR21, UPT, UPT, UR19, 0x20, URZ ;  /* 0x0000002013158890 */ /* 0x000fe4000fffe0ff */
[----:B------:R-:W-:Y:S02]  /*6860*/  @!UP0 UIADD3 UR8, UPT, UPT, UR4, 0x300, URZ ;  /* 0x0000030004088890 */ /* 0x000fe4000fffe0ff */
[----:B------:R-:W-:Y:S01]  /*6870*/  @!UP0 UPRMT UR16, UR5, 0x5410, URZ ;  /* 0x0000541005108896 */ /* 0x000fe200080000ff */
[----:B------:R-:W-:Y:S01]  /*6880*/  @!P2 R2UR UR5, R0 ;  /* 0x000000000005a2ca */ /* 0x000fe200000e0000 */
[----:B------:R-:W-:Y:S01]  /*6890*/  @!UP0 UIADD3 UR18, UPT, UPT, UR4, 0xb00, URZ ;  /* 0x00000b0004128890 */ /* 0x000fe2000fffe0ff */
[----:B------:R-:W-:Y:S01]  /*68a0*/  @!P2 IMAD.MOV.U32 R0, RZ, RZ, 0x1000 ;  /* 0x00001000ff00a424 */ /* 0x000fe200078e00ff */
[----:B------:R-:W-:Y:S01]  /*68b0*/  UIADD3 UR4, UPT, UPT, UR29, 0x1, URZ ;  /* 0x000000011d047890 */ /* 0x000fe2000fffe0ff */
[----:B------:R-:W-:Y:S03]  /*68c0*/  IMAD.U32 R14, RZ, RZ, UR6 ;  /* 0x00000006ff0e7e24 */ /* 0x000fe6000f8e00ff */
[----:B------:R-:W-:Y:S02]  /*68d0*/  UISETP.NE.AND UP0, UPT, UR4, 0x3, UPT ;  /* 0x000000030400788c */ /* 0x000fe4000bf05270 */
[----:B------:R-:W-:Y:S02]  /*68e0*/  @!P2 R2UR UR6, R14 ;  /* 0x000000000e06a2ca */ /* 0x000fe400000e0000 */
[----:B------:R-:W-:Y:S02]  /*68f0*/  USEL UR4, UR4, URZ, UP0 ;  /* 0x000000ff04047287 */ /* 0x000fe40008000000 */
[----:B------:R-:W-:Y:S01]  /*6900*/  IMAD.U32 R15, RZ, RZ, UR5 ;  /* 0x00000005ff0f7e24 */ /* 0x000fe2000f8e00ff */
[----:B------:R-:W-:Y:S02]  /*6910*/  USEL UR20, URZ, 0x1, UP0 ;  /* 0x00000001ff147887 */ /* 0x000fe40008000000 */
[----:B------:R-:W-:Y:S02]  /*6920*/  UIADD3 UR5, UPT, UPT, UR17, 0x230, URZ ;  /* 0x0000023011057890 */ /* 0x000fe4000fffe0ff */
[----:B------:R-:W-:Y:S01]  /*6930*/  @!P2 R2UR UR7, R15 ;  /* 0x000000000f07a2ca */ /* 0x000fe200000e0000 */
[----:B------:R-:W-:Y:S01]  /*6940*/  VOTEU.ALL UP0, P2 ;  /* 0x0000000000ff7886 */ /* 0x000fe20001000000 */
[----:B------:R-:W-:Y:S04]  /*6950*/  LOP3.LUT R10, R10, UR20, RZ, 0x3c, !PT ;  /* 0x000000140a0a7c12 */ /* 0x000fe8000f8e3cff */
[----:B------:R-:W-:Y:S01]  /*6960*/  @!UP0 UMOV UR9, UR5 ;  /* 0x0000000500098c82 */ /* 0x000fe20008000000 */
[----:B------:R-:W-:Y:S01]  /*6970*/  @!UP0 UMOV UR10, UR19 ;  /* 0x00000013000a8c82 */ /* 0x000fe20008000000 */
[----:B------:R-:W-:Y:S05]  /*6980*/  SHF.L.U32 R2, R10, 0x1f, RZ ;  /* 0x0000001f0a027819 */ /* 0x000fea00000006ff */
[----:B------:R1:W-:Y:S01]  /*6990*/  @!UP0 UTMALDG.5D.IM2COL [UR8], [UR6], UR16 ;  /* 0x00000008060083b4 */ /* 0x0003e20008060010 */
[----:B------:R-:W-:Y:S05]  /*69a0*/  VOTEU.ALL UP0, P2 ;  /* 0x0000000000ff7886 */ /* 0x000fea0001000000 */
[----:B-1----:R-:W-:Y:S01]  /*69b0*/  @!UP0 UMOV UR8, UR18 ;  /* 0x0000001200088c82 */ /* 0x002fe20008000000 */
[----:B------:R-:W-:Y:S01]  /*69c0*/  @!UP0 UMOV UR9, UR5 ;  /* 0x0000000500098c82 */ /* 0x000fe20008000000 */
[----:B------:R-:W-:Y:S01]  /*69d0*/  @!UP0 UMOV UR10, UR21 ;  /* 0x00000015000a8c82 */ /* 0x000fe20008000000 */
[----:B---3--:R-:W-:Y:S01]  /*69e0*/  UPRMT UR5, UR22, 0x654, UR5 ;  /* 0x0000065416057896 */ /* 0x008fe20008000005 */
[----:B------:R1:W-:Y:S01]  /*69f0*/  @!UP0 UTMALDG.5D.IM2COL [UR8], [UR6], UR16 ;  /* 0x00000008060083b4 */ /* 0x0003e20008060010 */
[----:B------:R3:W-:Y:S07]  /*6a00*/  @!P2 SYNCS.ARRIVE.TRANS64.RED.A0TR RZ, [UR17+0x230], R0 ;  /* 0x00023000ffffa9a7 */ /* 0x0007ee0008300411 */
[----:B------:R-:W-:Y:S01]  /*6a10*/  SYNCS.ARRIVE.TRANS64.RED.A1T0 RZ, [UR5], RZ ;  /* 0x000000ffffff79a7 */ /* 0x000fe20008100405 */
[----:B-1----:R-:W-:Y:S09]  /*6a20*/  ULEA UR6, UR4, UR27, 0x3 ;  /* 0x0000001b04067291 */ /* 0x002ff2000f8e18ff */
[----:B------:R-:W1:Y:S02]  /*6a30*/  SYNCS.PHASECHK.TRANS64.TRYWAIT P1, [UR6+0x248], R2 ;  /* 0x00024802ff0075a7 */ /* 0x000e640008021106 */
[----:B-1-3--:R-:W-:Y:S05]  /*6a40*/  @!P1 BRA `(.L_x_118) ;  /* 0x0000004000149947 */ /* 0x00afea0003800000 */
.L_x_251:
[----:B------:R-:W-:Y:S01]  /*6a50*/  UIADD3 UR5, UPT, UPT, UR4, 0x1, URZ ;  /* 0x0000000104057890 */ /* 0x000fe2000fffe0ff */
[----:B-1----:R-:W-:Y:S01]  /*6a60*/  @!P2 IMAD.MOV.U32 R0, RZ, 0x20, RZ ;  /* 0x00000020ff00a824 */ /* 0x002fe200078e00ff */
[----:B------:R-:W-:Y:S01]  /*6a70*/  UIADD3 UR17, UPT, UPT, UR6, 0x230, URZ ;  /* 0x0000023006117890 */ /* 0x000fe2000fffe0ff */
[----:B------:R-:W1:Y:S01]  /*6a80*/  S2UR UR56, SR_CgaCtaId ;  /* 0x00000000003879c3 */ /* 0x000e620000008800 */
[----:B------:R-:W-:Y:S01]  /*6a90*/  UISETP.NE.AND UP0, UPT, UR5, 0x3, UPT ;  /* 0x000000030500788c */ /* 0x000fe2000bf05270 */
[----:B------:R-:W-:Y:S01]  /*6aa0*/  @!P2 IMAD.MOV.U32 R0, RZ, 0x400, R0 ;  /* 0x00000400ff00a824 */ /* 0x000fe200078e0000 */
[----:B------:R-:W-:Y:S01]  /*6ab0*/  UPLOP3.LUT UP4, UPT, UPT, UPT, UPT, 0x80, 0x8 ;  /* 0x000000000008789c */ /* 0x000fe20003f8f070 */
[----:B------:R-:W-:Y:S01]  /*6ac0*/  @!P2 IADD3 R2, P0, PT, R12, 0x680, RZ ;  /* 0x000006800c02a810 */ /* 0x000fe20007f1e0ff */
[----:B------:R-:W-:Y:S01]  /*6ad0*/  USEL UR29, UR5, URZ, UP0 ;  /* 0x000000ff051d7287 */ /* 0x000fe20008000000 */
[----:B------:R-:W-:Y:S01]  /*6ae0*/  R2UR UR54, R47 ;  /* 0x000000002f3672ca */ /* 0x000fe200000e0000 */
[----:B------:R-:W-:Y:S01]  /*6af0*/  USEL UR28, URZ, 0x1, UP0 ;  /* 0x00000001ff1c7887 */ /* 0x000fe20008000000 */
[----:B------:R-:W-:Y:S01]  /*6b00*/  @!P2 R2UR UR5, R0 ;  /* 0x000000000005a2ca */ /* 0x000fe200000e0000 */
[----:B------:R-:W-:Y:S01]  /*6b10*/  UMOV UR20, UR12 ;  /* 0x0000000c00147c82 */ /* 0x000fe20008000000 */
[----:B------:R-:W-:Y:S01]  /*6b20*/  UMOV UR21, UR13 ;  /* 0x0000000d00157c82 */ /* 0x000fe20008000000 */
[----:B------:R-:W-:Y:S01]  /*6b30*/  UMOV UR22, UR14 ;  /* 0x0000000e00167c82 */ /* 0x000fe20008000000 */
[----:B------:R-:W-:Y:S01]  /*6b40*/  VOTEU.ALL UP0, P2 ;  /* 0x0000000000ff7886 */ /* 0x000fe20001000000 */
[----:B------:R-:W-:Y:S01]  /*6b50*/  @!P2 IMAD.X R0, RZ, RZ, R13, P0 ;  /* 0x000000ffff00a224 */ /* 0x000fe200000e060d */
[----:B------:R-:W-:Y:S01]  /*6b60*/  UMOV UR9, UR17 ;  /* 0x0000001100097c82 */ /* 0x000fe20008000000 */
[----:B------:R-:W-:Y:S02]  /*6b70*/  R2UR UR44, R48 ;  /* 0x00000000302c72ca */ /* 0x000fe400000e0000 */
[----:B------:R-:W-:Y:S01]  /*6b80*/  @!UP0 ULEA UR4, UR4, UR27, 0xc ;  /* 0x0000001b04048291 */ /* 0x000fe2000f8e60ff */
[----:B------:R-:W-:Y:S01]  /*6b90*/  LOP3.LUT R9, R9, 0x1, RZ, 0x3c, !PT ;  /* 0x0000000109097812 */ /* 0x000fe200078e3cff */
[----:B------:R-:W-:Y:S01]  /*6ba0*/  @!UP0 UIADD3 UR18, UPT, UPT, UR19, 0x10, URZ ;  /* 0x0000001013128890 */ /* 0x000fe2000fffe0ff */
[----:B------:R-:W-:Y:S01]  /*6bb0*/  LOP3.LUT R10, R10, UR28, RZ, 0x3c, !PT ;  /* 0x0000001c0a0a7c12 */ /* 0x000fe2000f8e3cff */
[----:B------:R-:W-:Y:S02]  /*6bc0*/  @!UP0 UIADD3 UR16, UPT, UPT, UR4, 0x300, URZ ;  /* 0x0000030004108890 */ /* 0x000fe4000fffe0ff */
[----:B------:R-:W-:Y:S01]  /*6bd0*/  @!UP0 UIADD3 UR8, UPT, UPT, UR4, 0xb00, URZ ;  /* 0x00000b0004088890 */ /* 0x000fe2000fffe0ff */
[----:B------:R-:W-:Y:S01]  /*6be0*/  @!P2 R2UR UR4, R0 ;  /* 0x000000000004a2ca */ /* 0x000fe200000e0000 */
[----:B------:R-:W-:Y:S01]  /*6bf0*/  @!UP0 UPRMT UR7, UR5, 0x5410, URZ ;  /* 0x0000541005078896 */ /* 0x000fe200080000ff */
[----:B------:R-:W-:Y:S01]  /*6c00*/  @!P2 R2UR UR5, R2 ;  /* 0x000000000205a2ca */ /* 0x000fe200000e0000 */
[----:B------:R-:W-:Y:S01]  /*6c10*/  @!UP0 UIADD3 UR10, UPT, UPT, UR19, 0x30, URZ ;  /* 0x00000030130a8890 */ /* 0x000fe2000fffe0ff */
[----:B------:R-:W-:Y:S02]  /*6c20*/  VOTEU.ALL UP0, P2 ;  /* 0x0000000000ff7886 */ /* 0x000fe40001000000 */
[----:B------:R-:W-:Y:S01]  /*6c30*/  UMOV UR19, UR11 ;  /* 0x0000000b00137c82 */ /* 0x000fe20008000000 */
[----:B------:R-:W-:Y:S06]  /*6c40*/  UIADD3 UR44, UPT, UPT, UR23, UR44, URZ ;  /* 0x0000002c172c7290 */ /* 0x000fec000fffe0ff */
[----:B------:R-:W-:Y:S02]  /*6c50*/  IMAD.U32 R5, RZ, RZ, UR4 ;  /* 0x00000004ff057e24 */ /* 0x000fe4000f8e00ff */
[----:B------:R-:W-:Y:S03]  /*6c60*/  IMAD.U32 R4, RZ, RZ, UR5 ;  /* 0x00000005ff047e24 */ /* 0x000fe6000f8e00ff */
[----:B------:R-:W-:Y:S02]  /*6c70*/  @!P2 R2UR UR5, R5 ;  /* 0x000000000505a2ca */ /* 0x000fe400000e0000 */
[----:B------:R-:W-:Y:S11]  /*6c80*/  @!P2 R2UR UR4, R4 ;  /* 0x000000000404a2ca */ /* 0x000ff600000e0000 */
[----:B------:R-:W-:Y:S02]  /*6c90*/  @!UPT UIADD3 URZ, UPT, UPT, URZ, URZ, URZ ;  /* 0x000000fffffff290 */ /* 0x000fe4000fffe0ff */
[----:B------:R3:W-:Y:S01]  /*6ca0*/  @!UP0 UTMALDG.5D.IM2COL [UR16], [UR4], UR7 ;  /* 0x00000010040083b4 */ /* 0x0007e20008060007 */
[----:B------:R-:W-:Y:S05]  /*6cb0*/  VOTEU.ALL UP0, P2 ;  /* 0x0000000000ff7886 */ /* 0x000fea0001000000 */
[----:B------:R1:W-:Y:S01]  /*6cc0*/  @!UP0 UTMALDG.5D.IM2COL [UR8], [UR4], UR7 ;  /* 0x00000008040083b4 */ /* 0x0003e20008060007 */
[----:B------:R4:W-:Y:S01]  /*6cd0*/  @!P2 SYNCS.ARRIVE.TRANS64.RED.A0TR RZ, [UR6+0x230], R3 ;  /* 0x00023003ffffa9a7 */ /* 0x0009e20008300406 */
[----:B---3--:R-:W-:Y:S02]  /*6ce0*/  UIADD3 UR19, UPT, UPT, UR15, UR54, URZ ;  /* 0x000000360f137290 */ /* 0x008fe4000fffe0ff */
[----:B-1----:R-:W-:Y:S09]  /*6cf0*/  UPRMT UR4, UR56, 0x654, UR17 ;  /* 0x0000065438047896 */ /* 0x002ff20008000011 */
[----:B------:R-:W-:Y:S01]  /*6d00*/  SYNCS.ARRIVE.TRANS64.RED.A1T0 RZ, [UR4], RZ ;  /* 0x000000ffffff79a7 */ /* 0x000fe20008100404 */
[----:B------:R-:W-:Y:S05]  /*6d10*/  BRA.U UP2, `(.L_x_119) ;  /* 0xfffffff102507547 */ /* 0x000fea000b83ffff */
[----:B------:R-:W-:Y:S01]  /*6d20*/  UIADD3 UR27, UPT, UPT, UR27, 0x248, URZ ;  /* 0x000002481b1b7890 */ /* 0x000fe2000fffe0ff */
[----:B------:R-:W-:-:S03]  /*6d30*/  SHF.L.U32 R2, R10, 0x1f, RZ ;  /* 0x0000001f0a027819 */ /* 0x000fc600000006ff */
[----:B------:R-:W-:-:S09]  /*6d40*/  ULEA UR4, UR29, UR27, 0x3 ;  /* 0x0000001b1d047291 */ /* 0x000fd2000f8e18ff */
[----:B------:R-:W1:Y:S02]  /*6d50*/  SYNCS.PHASECHK.TRANS64.TRYWAIT P0, [UR4], R2 ;  /* 0x00000002ff0075a7 */ /* 0x000e640008001104 */
[----:B-1----:R-:W-:Y:S05]  /*6d60*/  @!P0 BRA `(.L_x_120) ;  /* 0x0000003c00648947 */ /* 0x002fea0003800000 */
.L_x_253:
[----:B------:R-:W-:-:S04]  /*6d70*/  UIADD3 UR4, UPT, UPT, UR29, 0x1, URZ ;  /* 0x000000011d047890 */ /* 0x000fc8000fffe0ff */
[----:B------:R-:W-:-:S04]  /*6d80*/  UISETP.NE.AND UP0, UPT, UR4, 0x3, UPT ;  /* 0x000000030400788c */ /* 0x000fc8000bf05270 */
[----:B------:R-:W-:Y:S02]  /*6d90*/  USEL UR6, URZ, 0x1, UP0 ;  /* 0x00000001ff067887 */ /* 0x000fe40008000000 */
[----:B------:R-:W-:-:S04]  /*6da0*/  USEL UR4, UR4, URZ, UP0 ;  /* 0x000000ff04047287 */ /* 0x000fc80008000000 */
[----:B------:R-:W-:Y:S01]  /*6db0*/  ULEA UR5, UR4, UR27, 0x3 ;  /* 0x0000001b04057291 */ /* 0x000fe2000f8e18ff */
[----:B------:R-:W-:-:S04]  /*6dc0*/  LOP3.LUT R10, R10, UR6, RZ, 0x3c, !PT ;  /* 0x000000060a0a7c12 */ /* 0x000fc8000f8e3cff */
[----:B-1----:R-:W-:-:S04]  /*6dd0*/  SHF.L.U32 R2, R10, 0x1f, RZ ;  /* 0x0000001f0a027819 */ /* 0x002fc800000006ff */
[----:B------:R-:W1:Y:S02]  /*6de0*/  SYNCS.PHASECHK.TRANS64.TRYWAIT P0, [UR5], R2 ;  /* 0x00000002ff0075a7 */ /* 0x000e640008001105 */
[----:B-1----:R-:W-:Y:S05]  /*6df0*/  @!P0 BRA `(.L_x_121) ;  /* 0x0000003c00588947 */ /* 0x002fea0003800000 */
.L_x_255:
[----:B------:R-:W-:-:S04]  /*6e00*/  UIADD3 UR4, UPT, UPT, UR4, 0x1, URZ ;  /* 0x0000000104047890 */ /* 0x000fc8000fffe0ff */
[----:B------:R-:W-:-:S04]  /*6e10*/  UISETP.NE.AND UP0, UPT, UR4, 0x3, UPT ;  /* 0x000000030400788c */ /* 0x000fc8000bf05270 */
[----:B------:R-:W-:Y:S02]  /*6e20*/  USEL UR5, URZ, 0x1, UP0 ;  /* 0x00000001ff057887 */ /* 0x000fe40008000000 */
[----:B------:R-:W-:-:S04]  /*6e30*/  USEL UR4, UR4, URZ, UP0 ;  /* 0x000000ff04047287 */ /* 0x000fc80008000000 */
[----:B------:R-:W-:Y:S01]  /*6e40*/  ULEA UR4, UR4, UR27, 0x3 ;  /* 0x0000001b04047291 */ /* 0x000fe2000f8e18ff */
[----:B-1----:R-:W-:-:S04]  /*6e50*/  LOP3.LUT R2, R10, UR5, RZ, 0x3c, !PT ;  /* 0x000000050a027c12 */ /* 0x002fc8000f8e3cff */
[----:B------:R-:W-:Y:S01]  /*6e60*/  SHF.L.U32 R2, R2, 0x1f, RZ ;  /* 0x0000001f02027819 */ /* 0x000fe200000006ff */
[----:B------:R-:W-:-:S07]  /*6e70*/  IMAD.U32 R0, RZ, RZ, UR4 ;  /* 0x00000004ff007e24 */ /* 0x000fce000f8e00ff */
.L_x_122:
[----:B-1----:R1:W3:Y:S02]  /*6e80*/  SYNCS.PHASECHK.TRANS64.TRYWAIT P0, [R0+URZ], R2 ;  /* 0x00000002000075a7 */ /* 0x0022e400080011ff */
[----:B---3--:R-:W-:Y:S05]  /*6e90*/  @!P0 NANOSLEEP.SYNCS 0x989680 ;  /* 0x009896800000895d */ /* 0x008fea0003900000 */
[----:B------:R-:W3:Y:S02]  /*6ea0*/  @!P0 SYNCS.PHASECHK.TRANS64 P0, [R0+URZ], R2 ;  /* 0x00000002000085a7 */ /* 0x000ee400080010ff */
[----:B--23--:R-:W-:Y:S05]  /*6eb0*/  @P0 EXIT ;  /* 0x000000000000094d */ /* 0x00cfea0003800000 */
[----:B------:R-:W-:Y:S05]  /*6ec0*/  BRA `(.L_x_122) ;  /* 0xfffffffc00ec7947 */ /* 0x000fea000383ffff */
.L_x_110:
[----:B------:R-:W-:-:S06]  /*6ed0*/  UISETP.GE.AND UP0, UPT, UR18, 0x4, UPT ;  /* 0x000000041200788c */ /* 0x000fcc000bf06270 */
[----:B------:R-:W-:-:S13]  /*6ee0*/  PLOP3.LUT P0, PT, PT, PT, UP0, 0x80, 0x8 ;  /* 0x000000000008781c */ /* 0x000fda0003f0f008 */
[----:B-1----:R-:W-:Y:S05]  /*6ef0*/  @!P0 EXIT ;  /* 0x000000000000894d */ /* 0x002fea0003800000 */
[----:B------:R-:W1:Y:S08]  /*6f00*/  S2UR UR4, SR_CgaCtaId ;  /* 0x00000000000479c3 */ /* 0x000e700000008800 */
[----:B------:R-:W-:Y:S01]  /*6f10*/  BAR.SYNC.DEFER_BLOCKING 0x6, 0xa0 ;  /* 0x0182800000007b1d */ /* 0x000fe20000010000 */
[----:B------:R-:W-:Y:S01]  /*6f20*/  IMAD.SHL.U32 R44, R53, 0x10, RZ ;  /* 0x00000010352c7824 */ /* 0x000fe200078e00ff */
[----:B------:R-:W-:Y:S01]  /*6f30*/  CS2R R50, SRZ ;  /* 0x0000000000327805 */ /* 0x000fe2000001ff00 */
[----:B------:R-:W-:-:S02]  /*6f40*/  IMAD.SHL.U32 R0, R46, 0x200, RZ ;  /* 0x000002002e007824 */ /* 0x000fc400078e00ff */
[C---:B------:R-:W-:Y:S01]  /*6f50*/  IMAD.SHL.U32 R4, R53.reuse, 0x2, RZ ;  /* 0x0000000235047824 */ /* 0x040fe200078e00ff */
[----:B------:R-:W-:Y:S02]  /*6f60*/  UMOV UR45, 0x400 ;  /* 0x00000400002d7882 */ /* 0x000fe40000000000 */
[----:B------:R-:W2:Y:S01]  /*6f70*/  LDC.64 R42, c[0x0][0x9b0] ;  /* 0x00026c00ff2a7b82 */ /* 0x000ea20000000a00 */
[C---:B------:R-:W-:Y:S01]  /*6f80*/  LOP3.LUT R52, R44.reuse, 0x5b0, RZ, 0xc0, !PT ;  /* 0x000005b02c347812 */ /* 0x040fe200078ec0ff */
[----:B------:R-:W-:Y:S01]  /*6f90*/  IMAD.U32 R23, R53, 0x10000, RZ ;  /* 0x0001000035177824 */ /* 0x000fe200078e00ff */
[----:B------:R-:W-:Y:S01]  /*6fa0*/  LOP3.LUT R5, R44, 0x40, RZ, 0xc0, !PT ;  /* 0x000000402c057812 */ /* 0x000fe200078ec0ff */
[----:B------:R-:W-:Y:S01]  /*6fb0*/  IMAD.MOV.U32 R22, RZ, RZ, RZ ;  /* 0x000000ffff167224 */ /* 0x000fe200078e00ff */
[----:B------:R-:W-:Y:S01]  /*6fc0*/  LOP3.LUT R52, R52, 0x200, R0, 0xf8, !PT ;  /* 0x0000020034347812 */ /* 0x000fe200078ef800 */
[----:B------:R-:W-:Y:S01]  /*6fd0*/  IMAD.SHL.U32 R0, R46, 0x200000, RZ ;  /* 0x002000002e007824 */ /* 0x000fe200078e00ff */
[----:B------:R-:W-:Y:S01]  /*6fe0*/  LOP3.LUT P0, RZ, R44, 0x40, RZ, 0xc0, !PT ;  /* 0x000000402cff7812 */ /* 0x000fe2000780c0ff */
[----:B------:R-:W3:Y:S01]  /*6ff0*/  LDC.64 R40, c[0x0][0x9a8] ;  /* 0x00026a00ff287b82 */ /* 0x000ee20000000a00 */
[----:B------:R-:W-:Y:S01]  /*7000*/  LOP3.LUT R4, R5, 0x8, R4, 0xf8, !PT ;  /* 0x0000000805047812 */ /* 0x000fe200078ef804 */
[----:B------:R-:W4:Y:S01]  /*7010*/  LDCU UR59, c[0x0][0x370] ;  /* 0x00006e00ff3b77ac */ /* 0x000f220008000800 */
[----:B------:R-:W-:-:S02]  /*7020*/  LOP3.LUT R0, R0, 0x200000, RZ, 0xc0, !PT ;  /* 0x0020000000007812 */ /* 0x000fc400078ec0ff */
[----:B------:R-:W-:Y:S01]  /*7030*/  LOP3.LUT R52, R52, R4, RZ, 0xfc, !PT ;  /* 0x0000000434347212 */ /* 0x000fe200078efcff */
[----:B------:R-:W2:Y:S01]  /*7040*/  LDCU UR42, c[0x0][0xc0c] ;  /* 0x00018180ff2a77ac */ /* 0x000ea20008000800 */
[----:B------:R-:W-:Y:S02]  /*7050*/  LOP3.LUT R23, R0, 0x400000, R23, 0xf8, !PT ;  /* 0x0040000000177812 */ /* 0x000fe400078ef817 */
[----:B------:R-:W-:Y:S01]  /*7060*/  P2R R0, PR, RZ, 0x1 ;  /* 0x00000001ff007803 */ /* 0x000fe20000000000 */
[----:B-1----:R-:W-:Y:S01]  /*7070*/  ULEA UR45, UR4, UR45, 0x18 ;  /* 0x0000002d042d7291 */ /* 0x002fe2000f8ec0ff */
[----:B------:R-:W-:Y:S01]  /*7080*/  LOP3.LUT R53, R53, 0x60, RZ, 0xc0, !PT ;  /* 0x0000006035357812 */ /* 0x000fe200078ec0ff */
[----:B------:R-:W1:Y:S02]  /*7090*/  LDCU UR38, c[0x0][0xc30] ;  /* 0x00018600ff2677ac */ /* 0x000e640008000800 */
[----:B------:R-:W-:Y:S01]  /*70a0*/  UIADD3 UR4, UPT, UPT, UR45, 0x300, URZ ;  /* 0x000003002d047890 */ /* 0x000fe2000fffe0ff */
[----:B------:R-:W1:Y:S04]  /*70b0*/  LDCU.64 UR56, c[0x0][0x988] ;  /* 0x00013100ff3877ac */ /* 0x000e680008000a00 */
[----:B------:R-:W4:Y:S01]  /*70c0*/  LDS R2, [UR45+0x2c0] ;  /* 0x0002c02dff027984 */ /* 0x000f220008000800 */
[----:B------:R-:W-:Y:S01]  /*70d0*/  IMAD.U32 R0, RZ, RZ, UR4 ;  /* 0x00000004ff007e24 */ /* 0x000fe2000f8e00ff */
[----:B------:R-:W1:Y:S01]  /*70e0*/  LDCU.64 UR40, c[0x0][0xc28] ;  /* 0x00018500ff2877ac */ /* 0x000e620008000a00 */
[----:B------:R-:W1:Y:S01]  /*70f0*/  LDCU.64 UR62, c[0x0][0x990] ;  /* 0x00013200ff3e77ac */ /* 0x000e620008000a00 */
[----:B------:R-:W1:Y:S01]  /*7100*/  LDCU.128 UR52, c[0x0][0xc10] ;  /* 0x00018200ff3477ac */ /* 0x000e620008000c00 */
[----:B------:R-:W1:Y:S01]  /*7110*/  LDCU UR58, c[0x0][0x374] ;  /* 0x00006e80ff3a77ac */ /* 0x000e620008000800 */
[----:B------:R-:W-:Y:S01]  /*7120*/  UMOV UR51, 0x1 ;  /* 0x0000000100337882 */ /* 0x000fe20000000000 */
[----:B------:R-:W-:Y:S01]  /*7130*/  UMOV UR48, URZ ;  /* 0x000000ff00307c82 */ /* 0x000fe20008000000 */
[----:B------:R-:W-:Y:S01]  /*7140*/  UMOV UR50, URZ ;  /* 0x000000ff00327c82 */ /* 0x000fe20008000000 */
[----:B------:R-:W-:Y:S01]  /*7150*/  UMOV UR49, URZ ;  /* 0x000000ff00317c82 */ /* 0x000fe20008000000 */
[C---:B----4-:R-:W-:Y:S01]  /*7160*/  VIADD R3, R2.reuse, 0x20 ;  /* 0x0000002002037836 */ /* 0x050fe20000000000 */
[----:B------:R-:W-:-:S04]  /*7170*/  LOP3.LUT R2, R2, 0xffff, RZ, 0xc0, !PT ;  /* 0x0000ffff02027812 */ /* 0x000fc800078ec0ff */
[----:B------:R-:W-:-:S05]  /*7180*/  LOP3.LUT R3, R3, 0xffff, RZ, 0xc0, !PT ;  /* 0x0000ffff03037812 */ /* 0x000fca00078ec0ff */
[----:B-123--:R4:W-:Y:S02]  /*7190*/  STL.64 [R1], R2 ;  /* 0x0000000201007387 */ /* 0x00e9e40000100a00 */
.L_x_153:
[----:B----4-:R-:W-:Y:S04]  /*71a0*/  SHF.L.U32 R2, R50, 0x1f, RZ ;  /* 0x0000001f32027819 */ /* 0x010fe800000006ff */
[----:B------:R-:W1:Y:S02]  /*71b0*/  SYNCS.PHASECHK.TRANS64.TRYWAIT P0, [UR45+0x270], R2 ;  /* 0x00027002ff0075a7 */ /* 0x000e64000800112d */
[----:B-1----:R-:W-:Y:S05]  /*71c0*/  @!P0 BRA `(.L_x_123) ;  /* 0x00000038007c8947 */ /* 0x002fea0003800000 */
.L_x_257:
[----:B-1----:R-:W-:Y:S01]  /*71d0*/  LEA R2, R22, UR43, 0x2 ;  /* 0x0000002b16027c11 */ /* 0x002fe2000f8e10ff */
[----:B------:R-:W1:Y:S01]  /*71e0*/  LDS.128 R4, [UR45+0x2b0] ;  /* 0x0002b02dff047984 */ /* 0x000e620008000c00 */
[----:B------:R-:W-:Y:S02]  /*71f0*/  UIADD3 UR4, UPT, UPT, UR45, 0x278, URZ ;  /* 0x000002782d047890 */ /* 0x000fe4000fffe0ff */
[----:B------:R-:W-:Y:S01]  /*7200*/  UISETP.GE.AND UP0, UPT, UR39, 0x1, UPT ;  /* 0x000000012700788c */ /* 0x000fe2000bf06270 */
[----:B------:R-:W-:Y:S01]  /*7210*/  @!PT LDS RZ, [RZ] ;  /* 0x00000000fffff984 */ /* 0x000fe20000000800 */
[----:B------:R-:W-:Y:S01]  /*7220*/  @!PT LDS RZ, [RZ] ;  /* 0x00000000fffff984 */ /* 0x000fe20000000800 */
[----:B------:R-:W-:Y:S01]  /*7230*/  @!PT LDS RZ, [RZ] ;  /* 0x00000000fffff984 */ /* 0x000fe20000000800 */
[----:B------:R-:W-:Y:S01]  /*7240*/  @!PT LDS RZ, [RZ] ;  /* 0x00000000fffff984 */ /* 0x000fe20000000800 */
[----:B------:R2:W-:Y:S06]  /*7250*/  MEMBAR.ALL.CTA ;  /* 0x0000000000007992 */ /* 0x0005ec0000008000 */
[----:B--2---:R-:W2:Y:S01]  /*7260*/  FENCE.VIEW.ASYNC.S ;  /* 0x00000000000073c6 */ /* 0x004ea20000000000 */
[----:B------:R-:W-:Y:S09]  /*7270*/  UPRMT UR4, URZ, 0x654, UR4 ;  /* 0x00000654ff047896 */ /* 0x000ff20008000004 */
[----:B--2---:R-:W-:Y:S01]  /*7280*/  SYNCS.ARRIVE.TRANS64.RED.A1T0 RZ, [UR4], RZ ;  /* 0x000000ffffff79a7 */ /* 0x004fe20008100404 */
[----:B------:R-:W5:Y:S01]  /*7290*/  LDL R2, [R2] ;  /* 0x0000000002027983 */ /* 0x000f620000100800 */
[----:B-1----:R-:W-:Y:S11]  /*72a0*/  LOP3.LUT P0, RZ, R6, 0x1, RZ, 0xc0, !PT ;  /* 0x0000000106ff7812 */ /* 0x002ff6000780c0ff */
[----:B------:R-:W-:Y:S02]  /*72b0*/  @!UPT UIADD3 URZ, UPT, UPT, URZ, URZ, URZ ;  /* 0x000000fffffff290 */ /* 0x000fe4000fffe0ff */
[----:B------:R-:W-:Y:S01]  /*72c0*/  VOTEU.ANY UP1, P0 ;  /* 0x0000000000ff7886 */ /* 0x000fe20000020100 */
[----:B------:R-:W-:Y:S01]  /*72d0*/  PLOP3.LUT P0, PT, PT, PT, UP1, 0x80, 0x8 ;  /* 0x000000000008781c */ /* 0x000fe20003f0f018 */
[----:B------:R-:W-:Y:S11]  /*72e0*/  UP2UR UR60, UPR, URZ, 0x2 ;  /* 0x00000002ff3c7883 */ /* 0x000ff60008000000 */
[----:B------:R-:W-:Y:S01]  /*72f0*/  @!UPT UIADD3 URZ, UPT, UPT, URZ, URZ, URZ ;  /* 0x000000fffffff290 */ /* 0x000fe2000fffe0ff */
[----:B------:R-:W-:Y:S02]  /*7300*/  @P0 MOV R3, R4 ;  /* 0x0000000400030202 */ /* 0x000fe40000000f00 */
[----:B------:R-:W-:Y:S02]  /*7310*/  @P0 LOP3.LUT R0, R5, 0xffff, RZ, 0xc0, !PT ;  /* 0x0000ffff05000812 */ /* 0x000fe400078ec0ff */
[----:B------:R-:W-:Y:S02]  /*7320*/  @P0 R2UR UR5, R3 ;  /* 0x00000000030502ca */ /* 0x000fe400000e0000 */
[----:B------:R-:W-:Y:S11]  /*7330*/  @P0 R2UR UR4, R0 ;  /* 0x00000000000402ca */ /* 0x000ff600000e0000 */
[----:B------:R-:W-:Y:S02]  /*7340*/  @UP1 UMOV UR37, UR5 ;  /* 0x0000000500251c82 */ /* 0x000fe40008000000 */
[----:B------:R-:W-:Y:S01]  /*7350*/  @UP1 UMOV UR36, UR4 ;  /* 0x0000000400241c82 */ /* 0x000fe20008000000 */
[----:B------:R-:W-:Y:S05]  /*7360*/  BRA.U !UP0, `(.L_x_124) ;  /* 0x0000000108cc7547 */ /* 0x000fea000b800000 */
[----:B------:R-:W1:Y:S01]  /*7370*/  LDCU UR9, c[0x0][0xc20] ;  /* 0x00018400ff0977ac */ /* 0x000e620008000800 */
[----:B------:R-:W-:Y:S02]  /*7380*/  UIMAD.WIDE.U32 UR4, UR58, UR55, URZ ;  /* 0x000000373a0472a5 */ /* 0x000fe4000f8e00ff */
[----:B------:R-:W-:Y:S02]  /*7390*/  UIMAD.WIDE.U32 UR6, UR59, UR52, URZ ;  /* 0x000000343b0672a5 */ /* 0x000fe4000f8e00ff */
[----:B------:R-:W-:Y:S02]  /*73a0*/  UIMAD.WIDE.U32 UR10, UR36, UR55, URZ ;  /* 0x00000037240a72a5 */ /* 0x000fe4000f8e00ff */
[----:B------:R-:W-:Y:S02]  /*73b0*/  UISETP.NE.AND UP0, UPT, UR54, 0x1, UPT ;  /* 0x000000013600788c */ /* 0x000fe4000bf05270 */
[----:B------:R-:W-:Y:S02]  /*73c0*/  UISETP.NE.AND UP1, UPT, UR42, 0x1, UPT ;  /* 0x000000012a00788c */ /* 0x000fe4000bf25270 */
[----:B------:R-:W-:Y:S02]  /*73d0*/  UISETP.NE.AND UP2, UPT, UR39, 0x1, UPT ;  /* 0x000000012700788c */ /* 0x000fe4000bf45270 */
[----:B------:R-:W-:Y:S01]  /*73e0*/  UIMAD.WIDE.U32 UR12, UR37, UR52, URZ ;  /* 0x00000034250c72a5 */ /* 0x000fe2000f8e00ff */
[----:B------:R-:W-:Y:S01]  /*73f0*/  UMOV UR4, UR5 ;  /* 0x0000000500047c82 */ /* 0x000fe20008000000 */
[----:B------:R-:W-:Y:S01]  /*7400*/  UMOV UR6, UR11 ;  /* 0x0000000b00067c82 */ /* 0x000fe20008000000 */
[----:B-1----:R-:W-:Y:S03]  /*7410*/  USHF.R.U32.HI UR8, URZ, UR9, UR4 ;  /* 0x00000009ff087299 */ /* 0x002fe60008011604 */
[----:B------:R-:W-:Y:S02]  /*7420*/  UMOV UR4, UR7 ;  /* 0x0000000700047c82 */ /* 0x000fe40008000000 */
[----:B------:R-:W-:Y:S02]  /*7430*/  USHF.R.U32.HI UR5, URZ, UR53, UR4 ;  /* 0x00000035ff057299 */ /* 0x000fe40008011604 */
[----:B------:R-:W-:Y:S02]  /*7440*/  USEL UR4, UR58, UR8, !UP0 ;  /* 0x000000083a047287 */ /* 0x000fe4000c000000 */
[----:B------:R-:W-:Y:S02]  /*7450*/  USHF.R.U32.HI UR8, URZ, UR9, UR6 ;  /* 0x00000009ff087299 */ /* 0x000fe40008011606 */
[----:B------:R-:W-:Y:S02]  /*7460*/  UIMAD.WIDE.U32 UR6, UR4, UR40, URZ ;  /* 0x00000028040672a5 */ /* 0x000fe4000f8e00ff */
[----:B------:R-:W-:Y:S02]  /*7470*/  USEL UR9, UR59, UR5, !UP1 ;  /* 0x000000053b097287 */ /* 0x000fe4000c800000 */
[----:B------:R-:W-:Y:S02]  /*7480*/  USEL UR8, UR36, UR8, !UP0 ;  /* 0x0000000824087287 */ /* 0x000fe4000c000000 */
[----:B------:R-:W-:Y:S01]  /*7490*/  UIMAD.WIDE.U32 UR10, UR9, UR40, URZ ;  /* 0x00000028090a72a5 */ /* 0x000fe2000f8e00ff */
[----:B------:R-:W-:Y:S01]  /*74a0*/  UMOV UR6, UR7 ;  /* 0x0000000700067c82 */ /* 0x000fe20008000000 */
[----:B------:R-:W-:Y:S01]  /*74b0*/  UMOV UR5, UR13 ;  /* 0x0000000d00057c82 */ /* 0x000fe20008000000 */
[----:B------:R-:W-:Y:S02]  /*74c0*/  @UP2 USHF.R.U32.HI UR4, URZ, UR41, UR6 ;  /* 0x00000029ff042299 */ /* 0x000fe40008011606 */
[----:B------:R-:W-:Y:S02]  /*74d0*/  USHF.R.U32.HI UR5, URZ, UR53, UR5 ;  /* 0x00000035ff057299 */ /* 0x000fe40008011605 */
[----:B------:R-:W-:Y:S02]  /*74e0*/  UIMAD UR4, UR39, UR4, URZ ;  /* 0x00000004270472a4 */ /* 0x000fe4000f8e02ff */
[----:B------:R-:W-:Y:S02]  /*74f0*/  USEL UR5, UR37, UR5, !UP1 ;  /* 0x0000000525057287 */ /* 0x000fe4000c800000 */
[----:B------:R-:W-:Y:S01]  /*7500*/  UISETP.GE.AND UP0, UPT, UR8, UR4, UPT ;  /* 0x000000040800728c */ /* 0x000fe2000bf06270 */
[----:B------:R-:W-:Y:S01]  /*7510*/  UMOV UR6, UR11 ;  /* 0x0000000b00067c82 */ /* 0x000fe20008000000 */
[----:B------:R-:W-:Y:S02]  /*7520*/  UIMAD.WIDE.U32 UR10, UR8, UR40, URZ ;  /* 0x00000028080a72a5 */ /* 0x000fe4000f8e00ff */
[----:B------:R-:W-:Y:S04]  /*7530*/  @UP2 USHF.R.U32.HI UR9, URZ, UR41, UR6 ;  /* 0x00000029ff092299 */ /* 0x000fe80008011606 */
[----:B------:R-:W-:Y:S01]  /*7540*/  UIMAD UR6, UR39, UR9, URZ ;  /* 0x00000009270672a4 */ /* 0x000fe2000f8e02ff */
[----:B------:R-:W-:Y:S03]  /*7550*/  UMOV UR4, UR11 ;  /* 0x0000000b00047c82 */ /* 0x000fe60008000000 */
[----:B------:R-:W-:Y:S02]  /*7560*/  UISETP.GE.OR UP0, UPT, UR5, UR6, UP0 ;  /* 0x000000060500728c */ /* 0x000fe40008706670 */
[----:B------:R-:W-:Y:S02]  /*7570*/  USHF.R.U32.HI UR4, URZ, UR41, UR4 ;  /* 0x00000029ff047299 */ /* 0x000fe40008011604 */
[----:B------:R-:W-:Y:S02]  /*7580*/  UIMAD.WIDE.U32 UR6, UR5, UR40, URZ ;  /* 0x00000028050672a5 */ /* 0x000fe4000f8e00ff */
[----:B------:R-:W-:Y:S02]  /*7590*/  USEL UR11, UR8, UR4, !UP2 ;  /* 0x00000004080b7287 */ /* 0x000fe4000d000000 */
[----:B------:R-:W-:Y:S02]  /*75a0*/  UIADD3 UR6, UPT, UPT, -UR5, URZ, URZ ;  /* 0x000000ff05067290 */ /* 0x000fe4000fffe1ff */
[----:B------:R-:W-:Y:S02]  /*75b0*/  UIADD3 UR10, UPT, UPT, -UR11, URZ, URZ ;  /* 0x000000ff0b0a7290 */ /* 0x000fe4000fffe1ff */
[----:B------:R-:W-:Y:S02]  /*75c0*/  UIMAD UR6, UR42, UR6, UR37 ;  /* 0x000000062a0672a4 */ /* 0x000fe4000f8e0225 */
[----:B------:R-:W-:Y:S01]  /*75d0*/  UIMAD UR10, UR39, UR10, UR8 ;  /* 0x0000000a270a72a4 */ /* 0x000fe2000f8e0208 */
[----:B------:R-:W-:Y:S01]  /*75e0*/  @!UP0 UMOV UR4, UR7 ;  /* 0x0000000700048c82 */ /* 0x000fe20008000000 */
[----:B------:R-:W-:Y:S02]  /*75f0*/  UIADD3 UR7, UPT, UPT, -UR8, URZ, URZ ;  /* 0x000000ff08077290 */ /* 0x000fe4000fffe1ff */
[----:B------:R-:W-:Y:S04]  /*7600*/  @!UP0 USHF.R.U32.HI UR4, URZ, UR41, UR4 ;  /* 0x00000029ff048299 */ /* 0x000fe80008011604 */
[----:B------:R-:W-:Y:S04]  /*7610*/  @!UP0 USEL UR4, UR5, UR4, !UP2 ;  /* 0x0000000405048287 */ /* 0x000fe8000d000000 */
[----:B------:R-:W-:Y:S02]  /*7620*/  @!UP0 UIMAD UR9, UR9, UR10, UR4 ;  /* 0x0000000a090982a4 */ /* 0x000fe4000f8e0204 */
[----:B------:R-:W-:Y:S02]  /*7630*/  @!UP0 UIADD3 UR10, UPT, UPT, UR11, -UR4, URZ ;  /* 0x800000040b0a8290 */ /* 0x000fe4000fffe0ff */
[----:B------:R-:W-:Y:S02]  /*7640*/  UIMAD UR4, UR54, UR7, UR36 ;  /* 0x00000007360472a4 */ /* 0x000fe4000f8e0224 */
[----:B------:R-:W-:Y:S03]  /*7650*/  @!UP0 UIMAD UR8, UR10, UR39, UR5 ;  /* 0x000000270a0882a4 */ /* 0x000fe6000f8e0205 */
[----:B------:R-:W-:Y:S02]  /*7660*/  @!UP0 UMOV UR5, UR9 ;  /* 0x0000000900058c82 */ /* 0x000fe40008000000 */
[----:B------:R-:W-:Y:S02]  /*7670*/  UIMAD UR37, UR5, UR42, UR6 ;  /* 0x0000002a052572a4 */ /* 0x000fe4000f8e0206 */
[----:B------:R-:W-:Y:S11]  /*7680*/  UIMAD UR36, UR8, UR54, UR4 ;  /* 0x00000036082472a4 */ /* 0x000ff6000f8e0204 */
[----:B------:R-:W-:Y:S01]  /*7690*/  @!UPT UIADD3 URZ, UPT, UPT, URZ, URZ, URZ ;  /* 0x000000fffffff290 */ /* 0x000fe2000fffe0ff */
.L_x_124:
[----:B------:R-:W-:Y:S01]  /*76a0*/  UISETP.NE.AND UP0, UPT, UR38, 0x1, UPT ;  /* 0x000000012600788c */ /* 0x000fe2000bf05270 */
[----:B------:R-:W-:Y:S01]  /*76b0*/  @P0 SHF.R.U32.HI R4, RZ, 0x10, R5 ;  /* 0x00000010ff040819 */ /* 0x000fe20000011605 */
[----:B------:R-:W-:Y:S02]  /*76c0*/  UIADD3 UR11, UPT, UPT, UR45, 0x300, URZ ;  /* 0x000003002d0b7890 */ /* 0x000fe4000fffe0ff */
[----:B------:R-:W-:Y:S01]  /*76d0*/  USHF.L.U32 UR47, UR19, 0x6, URZ ;  /* 0x00000006132f7899 */ /* 0x000fe200080006ff */
[----:B------:R-:W-:Y:S06]  /*76e0*/  @P0 R2UR UR61, R4 ;  /* 0x00000000043d02ca */ /* 0x000fec00000e0000 */
[----:B------:R-:W1:Y:S01]  /*76f0*/  @!UP0 LDCU.128 UR12, c[0x0][0xc10] ;  /* 0x00018200ff0c87ac */ /* 0x000e620008000c00 */
[----:B------:R-:W2:Y:S01]  /*7700*/  @!UP0 LDCU UR5, c[0x0][0xc0c] ;  /* 0x00018180ff0587ac */ /* 0x000ea20008000800 */
[----:B------:R-:W3:Y:S01]  /*7710*/  @!UP0 LDCU UR10, c[0x0][0xc20] ;  /* 0x00018400ff0a87ac */ /* 0x000ee20008000800 */
[----:B-1----:R-:W-:Y:S02]  /*7720*/  UIMAD.WIDE.U32 UR8, UR37, UR12, URZ ;  /* 0x0000000c250872a5 */ /* 0x002fe4000f8e00ff */
[----:B------:R-:W-:Y:S02]  /*7730*/  UIMAD.WIDE.U32 UR6, UR36, UR15, URZ ;  /* 0x0000000f240672a5 */ /* 0x000fe4000f8e00ff */
[----:B------:R-:W-:Y:S03]  /*7740*/  @!UP0 UISETP.NE.AND UP1, UPT, UR14, 0x1, UPT ;  /* 0x000000010e00888c */ /* 0x000fe6000bf25270 */
[----:B------:R-:W-:Y:S01]  /*7750*/  @!UP0 UMOV UR4, UR9 ;  /* 0x0000000900048c82 */ /* 0x000fe20008000000 */
[----:B--2---:R-:W-:Y:S02]  /*7760*/  @!UP0 UISETP.NE.AND UP2, UPT, UR5, 0x1, UPT ;  /* 0x000000010500888c */ /* 0x004fe4000bf45270 */
[----:B------:R-:W-:Y:S01]  /*7770*/  @!UP0 USHF.R.U32.HI UR4, URZ, UR13, UR4 ;  /* 0x0000000dff048299 */ /* 0x000fe20008011604 */
[----:B------:R-:W-:Y:S02]  /*7780*/  @!UP0 UMOV UR6, UR7 ;  /* 0x0000000700068c82 */ /* 0x000fe40008000000 */
[----:B---3--:R-:W-:Y:S02]  /*7790*/  @!UP0 USHF.R.U32.HI UR6, URZ, UR10, UR6 ;  /* 0x0000000aff068299 */ /* 0x008fe40008011606 */
[----:B------:R-:W-:Y:S02]  /*77a0*/  @!UP0 USEL UR7, UR37, UR4, !UP2 ;  /* 0x0000000425078287 */ /* 0x000fe4000d000000 */
[----:B------:R-:W-:Y:S04]  /*77b0*/  @!UP0 USEL UR6, UR36, UR6, !UP1 ;  /* 0x0000000624068287 */ /* 0x000fe8000c800000 */
[----:B------:R-:W-:Y:S02]  /*77c0*/  @!UP0 UIADD3 UR4, UPT, UPT, -UR7, UR6, URZ ;  /* 0x0000000607048290 */ /* 0x000fe4000fffe1ff */
[----:B------:R-:W-:Y:S02]  /*77d0*/  @!UP0 UIADD3 UR6, UPT, UPT, UR7, -UR6, URZ ;  /* 0x8000000607068290 */ /* 0x000fe4000fffe0ff */
[----:B------:R-:W-:Y:S02]  /*77e0*/  @!UP0 UIMAD UR37, UR4, UR5, UR37 ;  /* 0x00000005042582a4 */ /* 0x000fe4000f8e0225 */
[----:B------:R-:W-:Y:S02]  /*77f0*/  @!UP0 UIMAD UR36, UR6, UR14, UR36 ;  /* 0x0000000e062482a4 */ /* 0x000fe4000f8e0224 */
[----:B------:R-:W-:Y:S09]  /*7800*/  ULOP3.LUT UP0, URZ, UR11, 0x90, URZ, 0xc0, !UPT ;  /* 0x000000900bff7892 */ /* 0x000ff2000f80c0ff */
[----:B------:R-:W-:Y:S05]  /*7810*/  BRA.U !UP0, `(.L_x_125) ;  /* 0x00000001087c7547 */ /* 0x000fea000b800000 */
[----:B------:R-:W1:Y:S01]  /*7820*/  LDCU.64 UR8, c[0x4][0x80] ;  /* 0x01001000ff0877ac */ /* 0x000e620008000a00 */
[----:B------:R-:W-:Y:S01]  /*7830*/  MOV R16, 0x0 ;  /* 0x0000000000107802 */ /* 0x000fe20000000f00 */
[----:B------:R-:W-:Y:S02]  /*7840*/  HFMA2 R12, -RZ, RZ, 0, 5.9604644775390625e-08 ;  /* 0x00000001ff0c7431 */ /* 0x000fe400000001ff */
[----:B------:R-:W-:Y:S01]  /*7850*/  IMAD.MOV.U32 R8, RZ, RZ, 0x70 ;  /* 0x00000070ff087424 */ /* 0x000fe200078e00ff */
[----:B------:R2:W3:Y:S01]  /*7860*/  LDC.64 R14, c[0x4][R16] ;  /* 0x01000000100e7b82 */ /* 0x0004e20000000a00 */
[----:B------:R-:W4:Y:S01]  /*7870*/  LDCU.64 UR6, c[0x4][0x88] ;  /* 0x01001100ff0677ac */ /* 0x000f220008000a00 */
[----:B------:R-:W-:Y:S01]  /*7880*/  IMAD.MOV.U32 R13, RZ, RZ, RZ ;  /* 0x000000ffff0d7224 */ /* 0x000fe200078e00ff */
[----:B------:R-:W2:Y:S01]  /*7890*/  LDCU.64 UR4, c[0x4][0x8] ;  /* 0x01000100ff0477ac */ /* 0x000ea20008000a00 */
[----:B-1----:R-:W-:Y:S01]  /*78a0*/  MOV R5, UR9 ;  /* 0x0000000900057c02 */ /* 0x002fe20008000f00 */
[----:B------:R-:W-:Y:S01]  /*78b0*/  IMAD.U32 R4, RZ, RZ, UR8 ;  /* 0x00000008ff047e24 */ /* 0x000fe2000f8e00ff */
[----:B----4-:R-:W-:Y:S01]  /*78c0*/  MOV R7, UR7 ;  /* 0x0000000700077c02 */ /* 0x010fe20008000f00 */
[----:B------:R-:W-:Y:S01]  /*78d0*/  IMAD.U32 R6, RZ, RZ, UR6 ;  /* 0x00000006ff067e24 */ /* 0x000fe2000f8e00ff */
[----:B--2---:R-:W-:Y:S01]  /*78e0*/  MOV R11, UR5 ;  /* 0x00000005000b7c02 */ /* 0x004fe20008000f00 */
[----:B------:R-:W-:Y:S02]  /*78f0*/  IMAD.U32 R10, RZ, RZ, UR4 ;  /* 0x00000004ff0a7e24 */ /* 0x000fe4000f8e00ff */
[----:B------:R-:W-:Y:S07]  /*7900*/  LEPC R20, `(.L_x_126) ;  /* 0x000000001014794e */ /* 0x000fee0000000000 */
[----:B---3-5:R-:W-:Y:S05]  /*7910*/  CALL.ABS.NOINC R14 ;  /* 0x000000000e007343 */ /* 0x028fea0003c00000 */
.L_x_126:
[----:B------:R-:W1:Y:S01]  /*7920*/  LDCU.64 UR8, c[0x4][0x80] ;  /* 0x01001000ff0877ac */ /* 0x000e620008000a00 */
[----:B------:R-:W2:Y:S01]  /*7930*/  LDC.64 R16, c[0x4][R16] ;  /* 0x0100000010107b82 */ /* 0x000ea20000000a00 */
[----:B------:R-:W-:Y:S02]  /*7940*/  HFMA2 R12, -RZ, RZ, 0, 5.9604644775390625e-08 ;  /* 0x00000001ff0c7431 */ /* 0x000fe400000001ff */
[----:B------:R-:W-:Y:S02]  /*7950*/  IMAD.MOV.U32 R8, RZ, RZ, 0x70 ;  /* 0x00000070ff087424 */ /* 0x000fe400078e00ff */
[----:B------:R-:W-:Y:S01]  /*7960*/  IMAD.MOV.U32 R13, RZ, RZ, RZ ;  /* 0x000000ffff0d7224 */ /* 0x000fe200078e00ff */
[----:B------:R-:W3:Y:S01]  /*7970*/  LDCU.64 UR6, c[0x4][0x88] ;  /* 0x01001100ff0677ac */ /* 0x000ee20008000a00 */
[----:B------:R-:W4:Y:S01]  /*7980*/  LDCU.64 UR4, c[0x4][0x8] ;  /* 0x01000100ff0477ac */ /* 0x000f220008000a00 */
[----:B-1----:R-:W-:Y:S02]  /*7990*/  MOV R4, UR8 ;  /* 0x0000000800047c02 */ /* 0x002fe40008000f00 */
[----:B------:R-:W-:Y:S02]  /*79a0*/  MOV R5, UR9 ;  /* 0x0000000900057c02 */ /* 0x000fe40008000f00 */
[----:B---3--:R-:W-:Y:S01]  /*79b0*/  MOV R7, UR7 ;  /* 0x0000000700077c02 */ /* 0x008fe20008000f00 */
[----:B------:R-:W-:Y:S01]  /*79c0*/  IMAD.U32 R6, RZ, RZ, UR6 ;  /* 0x00000006ff067e24 */ /* 0x000fe2000f8e00ff */
[----:B----4-:R-:W-:Y:S01]  /*79d0*/  MOV R11, UR5 ;  /* 0x00000005000b7c02 */ /* 0x010fe20008000f00 */
[----:B------:R-:W-:Y:S02]  /*79e0*/  IMAD.U32 R10, RZ, RZ, UR4 ;  /* 0x00000004ff0a7e24 */ /* 0x000fe4000f8e00ff */
[----:B------:R-:W-:Y:S07]  /*79f0*/  LEPC R20, `(.L_x_125) ;  /* 0x000000001014794e */ /* 0x000fee0000000000 */
[----:B--2---:R-:W-:Y:S05]  /*7a00*/  CALL.ABS.NOINC R16 ;  /* 0x0000000010007343 */ /* 0x004fea0003c00000 */
.L_x_125:
[----:B------:R-:W-:Y:S01]  /*7a10*/  R2UR UR4, R49 ;  /* 0x00000000310472ca */ /* 0x000fe200000e0000 */
[----:B------:R-:W-:Y:S01]  /*7a20*/  UISETP.NE.U32.AND UP0, UPT, UR62, URZ, UPT ;  /* 0x000000ff3e00728c */ /* 0x000fe2000bf05070 */
[----:B------:R-:W-:Y:S02]  /*7a30*/  ISETP.NE.U32.AND P4, PT, R42, RZ, PT ;  /* 0x000000ff2a00720c */ /* 0x000fe40003f85070 */
[----:B------:R-:W-:Y:S01]  /*7a40*/  ISETP.NE.U32.AND P2, PT, RZ, UR56, PT ;  /* 0x00000038ff007c0c */ /* 0x000fe2000bf45070 */
[----:B------:R-:W-:Y:S01]  /*7a50*/  UISETP.NE.AND.EX UP1, UPT, UR63, URZ, UPT, UP0 ;  /* 0x000000ff3f00728c */ /* 0x000fe2000bf25300 */
[----:B------:R-:W-:Y:S01]  /*7a60*/  ISETP.NE.AND.EX P4, PT, R43, RZ, PT, P4 ;  /* 0x000000ff2b00720c */ /* 0x000fe20003f85340 */
[----:B------:R-:W-:Y:S01]  /*7a70*/  UPLOP3.LUT UP0, UPT, UPT, UPT, UPT, 0x40, 0x4 ;  /* 0x000000000004789c */ /* 0x000fe20003f0e870 */
[----:B------:R-:W-:Y:S05]  /*7a80*/  ISETP.NE.AND.EX P2, PT, RZ, UR57, PT, P2 ;  /* 0x00000039ff007c0c */ /* 0x000fea000bf45320 */
[----:B------:R-:W-:Y:S06]  /*7a90*/  UISETP.NE.AND UP2, UPT, UR4, URZ, UPT ;  /* 0x000000ff0400728c */ /* 0x000fec000bf45270 */
[----:B------:R-:W-:Y:S05]  /*7aa0*/  PLOP3.LUT P1, PT, PT, PT, UP2, 0x80, 0x8 ;  /* 0x000000000008781c */ /* 0x000fea0003f2f028 */
[----:B------:R-:W-:Y:S06]  /*7ab0*/  @UP2 UPLOP3.LUT UP0, UPT, UPT, UPT, UP1, 0x80, 0x8 ;  /* 0x000000000008289c */ /* 0x000fec0003f0f010 */
[----:B------:R-:W-:Y:S01]  /*7ac0*/  PLOP3.LUT P0, PT, PT, PT, UP0, 0x80, 0x8 ;  /* 0x000000000008781c */ /* 0x000fe20003f0f008 */
[----:B------:R-:W-:Y:S01]  /*7ad0*/  @!UPT UIADD3 URZ, UPT, UPT, URZ, URZ, URZ ;  /* 0x000000fffffff290 */ /* 0x000fe2000fffe0ff */
[----:B------:R-:W-:Y:S11]  /*7ae0*/  BRA.U !UP1, `(.L_x_127) ;  /* 0x00000001093c7547 */ /* 0x000ff6000b800000 */
[----:B------:R-:W-:Y:S01]  /*7af0*/  UISETP.NE.U32.AND UP0, UPT, UR56, URZ, UPT ;  /* 0x000000ff3800728c */ /* 0x000fe2000bf05070 */
[----:B------:R-:W-:Y:S01]  /*7b00*/  HFMA2 R0, -RZ, RZ, 0, 5.9604644775390625e-08 ;  /* 0x00000001ff007431 */ /* 0x000fe200000001ff */
[----:B------:R-:W1:Y:S01]  /*7b10*/  LDCU.64 UR8, c[0x0][0x358] ;  /* 0x00006b00ff0877ac */ /* 0x000e620008000a00 */
[----:B------:R-:W-:Y:S01]  /*7b20*/  IMAD.MOV.U32 R45, RZ, RZ, 0x1 ;  /* 0x00000001ff2d7424 */ /* 0x000fe200078e00ff */
[----:B------:R-:W-:Y:S06]  /*7b30*/  UISETP.NE.AND.EX UP0, UPT, UR57, URZ, UPT, UP0 ;  /* 0x000000ff3900728c */ /* 0x000fec000bf05300 */
[----:B------:R-:W-:Y:S05]  /*7b40*/  PLOP3.LUT P3, PT, PT, PT, UP0, 0x80, 0x8 ;  /* 0x000000000008781c */ /* 0x000fea0003f6f008 */
[----:B------:R-:W2:Y:S01]  /*7b50*/  @UP0 LDCU.64 UR4, c[0x0][0x988] ;  /* 0x00013100ff0407ac */ /* 0x000ea20008000a00 */
[----:B------:R-:W-:Y:S07]  /*7b60*/  @UP0 UIMAD UR6, UR46, UR62, URZ ;  /* 0x0000003e2e0602a4 */ /* 0x000fee000f8e02ff */
[----:B------:R-:W-:Y:S01]  /*7b70*/  @!P3 PRMT R45, R0, 0x7610, R45 ;  /* 0x00007610002db816 */ /* 0x000fe2000000002d */
[----:B--2---:R-:W-:Y:S06]  /*7b80*/  @UP0 UIMAD.WIDE UR4, UR6, 0x4, UR4 ;  /* 0x00000004060408a5 */ /* 0x004fec000f8e0204 */
[----:B-----5:R-:W-:Y:S01]  /*7b90*/  IMAD.U32 R26, RZ, RZ, UR4 ;  /* 0x00000004ff1a7e24 */ /* 0x020fe2000f8e00ff */
[----:B------:R-:W-:Y:S04]  /*7ba0*/  MOV R27, UR5 ;  /* 0x00000005001b7c02 */ /* 0x000fe80008000f00 */
[----:B------:R-:W2:Y:S01]  /*7bb0*/  @!UP0 LDCU UR4, c[0x0][0x980] ;  /* 0x00013000ff0487ac */ /* 0x000ea20008000800 */
[----:B-1----:R1:W5:Y:S02]  /*7bc0*/  @P3 LDG.E R26, desc[UR8][R26.64] ;  /* 0x000000081a1a3981 */ /* 0x002364000c1e1900 */
[----:B-12---:R-:W-:Y:S02]  /*7bd0*/  @!P3 IMAD.U32 R26, RZ, RZ, UR4 ;  /* 0x00000004ff1abe24 */ /* 0x006fe4000f8e00ff */
.L_x_127:
[----:B------:R-:W-:Y:S05]  /*7be0*/  @!P4 BRA `(.L_x_128) ;  /* 0x000000000024c947 */ /* 0x000fea0003800000 */
[----:B------:R-:W-:Y:S01]  /*7bf0*/  ISETP.NE.U32.AND P3, PT, R40, RZ, PT ;  /* 0x000000ff2800720c */ /* 0x000fe20003f65070 */
[----:B------:R-:W1:Y:S03]  /*7c00*/  LDCU.64 UR4, c[0x0][0x358] ;  /* 0x00006b00ff0477ac */ /* 0x000e660008000a00 */
[----:B------:R-:W-:Y:S11]  /*7c10*/  ISETP.NE.AND.EX P3, PT, R41, RZ, PT, P3 ;  /* 0x000000ff2900720c */ /* 0x000ff60003f65330 */
[----:B------:R-:W-:Y:S02]  /*7c20*/  @!UPT UIADD3 URZ, UPT, UPT, URZ, URZ, URZ ;  /* 0x000000fffffff290 */ /* 0x000fe4000fffe0ff */
[----:B------:R-:W2:Y:S01]  /*7c30*/  @P3 LDC.64 R4, c[0x0][0x9a8] ;  /* 0x00026a00ff043b82 */ /* 0x000ea20000000a00 */
[----:B------:R-:W-:Y:S04]  /*7c40*/  @P3 IMAD R0, R42, UR46, RZ ;  /* 0x0000002e2a003c24 */ /* 0x000fe8000f8e02ff */
[----:B--2---:R-:W-:Y:S05]  /*7c50*/  @P3 IMAD.WIDE R4, R0, 0x4, R4 ;  /* 0x0000000400043825 */ /* 0x004fea00078e0204 */
[----:B-1---5:R1:W5:Y:S02]  /*7c60*/  @P3 LDG.E R24, desc[UR4][R4.64] ;  /* 0x0000000404183981 */ /* 0x022364000c1e1900 */
[----:B-1----:R-:W2:Y:S02]  /*7c70*/  @!P3 LDC R24, c[0x0][0x9a0] ;  /* 0x00026800ff18bb82 */ /* 0x002ea40000000800 */
.L_x_128:
[----:B------:R-:W-:Y:S01]  /*7c80*/  ULOP3.LUT UR4, UR51, 0x1, URZ, 0x3c, !UPT ;  /* 0x0000000133047892 */ /* 0x000fe2000f8e3cff */
[----:B-----5:R-:W-:Y:S01]  /*7c90*/  FSETP.NEU.AND P3, PT, R26, RZ, PT ;  /* 0x000000ff1a00720b */ /* 0x020fe20003f6d000 */
[----:B------:R-:W1:Y:S01]  /*7ca0*/  LDCU.128 UR8, c[0x0][0xb80] ;  /* 0x00017000ff0877ac */ /* 0x000e620008000c00 */
[----:B------:R-:W-:Y:S01]  /*7cb0*/  SEL R4, RZ, 0xffffffff, P2 ;  /* 0xffffffffff047807 */ /* 0x000fe20001000000 */
[----:B------:R-:W-:Y:S01]  /*7cc0*/  IMAD.U32 R63, RZ, RZ, UR48 ;  /* 0x00000030ff3f7e24 */ /* 0x000fe2000f8e00ff */
[----:B------:R-:W-:Y:S01]  /*7cd0*/  @P1 LOP3.LUT P2, RZ, R45, 0xff, RZ, 0xc0, !PT ;  /* 0x000000ff2dff1812 */ /* 0x000fe2000784c0ff */
[----:B------:R-:W-:Y:S01]  /*7ce0*/  IMAD.U32 R27, RZ, RZ, UR4 ;  /* 0x00000004ff1b7e24 */ /* 0x000fe2000f8e00ff */
[----:B------:R-:W-:Y:S01]  /*7cf0*/  @P1 SEL R0, RZ, 0xffffffff, P3 ;  /* 0xffffffffff001807 */ /* 0x000fe20001800000 */
[----:B------:R-:W-:Y:S01]  /*7d00*/  IMAD.SHL.U32 R65, R52, 0x2, RZ ;  /* 0x0000000234417824 */ /* 0x000fe200078e00ff */
[----:B------:R-:W-:Y:S01]  /*7d10*/  LEA R58, R22, UR45, 0x3 ;  /* 0x0000002d163a7c11 */ /* 0x000fe2000f8e18ff */
[----:B------:R-:W3:Y:S01]  /*7d20*/  LDCU.128 UR16, c[0x0][0xb90] ;  /* 0x00017200ff1077ac */ /* 0x000ee20008000c00 */
[----:B------:R-:W-:Y:S01]  /*7d30*/  @P0 SEL R0, R4, R0, !P2 ;  /* 0x0000000004000207 */ /* 0x000fe20005000000 */
[----:B------:R-:W-:Y:S01]  /*7d40*/  IMAD.SHL.U32 R63, R63, 0x1000, RZ ;  /* 0x000010003f3f7824 */ /* 0x000fe200078e00ff */
[----:B------:R-:W-:Y:S01]  /*7d50*/  PLOP3.LUT P2, PT, PT, PT, UP1, 0x80, 0x8 ;  /* 0x000000000008781c */ /* 0x000fe20003f4f018 */
[----:B------:R-:W-:Y:S01]  /*7d60*/  BSSY B1, `(.L_x_129) ;  /* 0x000004f000017945 */ /* 0x000fe20003800000 */
[----:B------:R-:W-:Y:S01]  /*7d70*/  @P1 LOP3.LUT R0, R0, 0x1, RZ, 0xc0, !PT ;  /* 0x0000000100001812 */ /* 0x000fe200078ec0ff */
[----:B------:R-:W-:Y:S01]  /*7d80*/  IMAD.MOV.U32 R66, RZ, RZ, 0x1 ;  /* 0x00000001ff427424 */ /* 0x000fe200078e00ff */
[----:B------:R-:W-:Y:S01]  /*7d90*/  LOP3.LUT P4, R59, R45, 0xff, RZ, 0xc0, !PT ;  /* 0x000000ff2d3b7812 */ /* 0x000fe2000788c0ff */
[----:B------:R-:W-:Y:S01]  /*7da0*/  USHF.L.U32 UR12, UR44, 0x6, URZ ;  /* 0x000000062c0c7899 */ /* 0x000fe200080006ff */
[----:B------:R-:W-:Y:S01]  /*7db0*/  ISETP.NE.U32.OR P6, PT, R0, 0x1, !P1 ;  /* 0x000000010000780c */ /* 0x000fe20004fc5470 */
[----:B------:R-:W-:Y:S01]  /*7dc0*/  IMAD.U32 R0, RZ, RZ, UR48 ;  /* 0x00000030ff007e24 */ /* 0x000fe2000f8e00ff */
[----:B------:R-:W4:Y:S01]  /*7dd0*/  LDCU UR13, c[0x0][0xba0] ;  /* 0x00017400ff0d77ac */ /* 0x000f220008000800 */
[----:B------:R-:W-:Y:S01]  /*7de0*/  SEL R5, RZ, 0xffffffff, P3 ;  /* 0xffffffffff057807 */ /* 0x000fe20001800000 */
[----:B------:R-:W-:Y:S01]  /*7df0*/  IMAD.IADD R25, R23, 0x1, R2 ;  /* 0x0000000117197824 */ /* 0x000fe200078e0202 */
[----:B------:R-:W-:Y:S01]  /*7e00*/  P2R R60, PR, RZ, 0x40 ;  /* 0x00000040ff3c7803 */ /* 0x000fe20000000000 */
[----:B------:R-:W-:Y:S01]  /*7e10*/  IMAD.U32 R57, RZ, RZ, UR12 ;  /* 0x0000000cff397e24 */ /* 0x000fe2000f8e00ff */
[----:B------:R-:W-:Y:S01]  /*7e20*/  LEA R0, R0, UR45, 0x3 ;  /* 0x0000002d00007c11 */ /* 0x000fe2000f8e18ff */
[----:B------:R-:W-:Y:S01]  /*7e30*/  IMAD.U32 R64, RZ, RZ, UR48 ;  /* 0x00000030ff407e24 */ /* 0x000fe2000f8e00ff */
[----:B------:R-:W-:Y:S02]  /*7e40*/  @P2 SEL R5, R4, R5, !P4 ;  /* 0x0000000504052207 */ /* 0x000fe40006000000 */
[----:B------:R-:W-:Y:S02]  /*7e50*/  CS2R R38, SRZ ;  /* 0x0000000000267805 */ /* 0x000fe4000001ff00 */
[----:B------:R-:W-:Y:S02]  /*7e60*/  CS2R R36, SRZ ;  /* 0x0000000000247805 */ /* 0x000fe4000001ff00 */
[----:B------:R-:W-:Y:S02]  /*7e70*/  CS2R R30, SRZ ;  /* 0x00000000001e7805 */ /* 0x000fe4000001ff00 */
[----:B------:R-:W-:Y:S02]  /*7e80*/  @P6 SHF.L.U32 R3, R27, 0x1f, RZ ;  /* 0x0000001f1b036819 */ /* 0x000fe400000006ff */
[----:B------:R-:W-:Y:S02]  /*7e90*/  CS2R R28, SRZ ;  /* 0x00000000001c7805 */ /* 0x000fe4000001ff00 */
[----:B------:R-:W-:Y:S01]  /*7ea0*/  LOP3.LUT R5, R5, 0x1, RZ, 0xc0, !PT ;  /* 0x0000000105057812 */ /* 0x000fe200078ec0ff */
[----:B------:R4:W2:Y:S01]  /*7eb0*/  @P6 SYNCS.PHASECHK.TRANS64.TRYWAIT P1, [R0+URZ+0x230], R3 ;  /* 0x00023003000065a7 */ /* 0x0008a200080211ff */
[----:B-1----:R-:W-:Y:S02]  /*7ec0*/  UIMAD.WIDE.U32 UR4, UR12, UR9, URZ ;  /* 0x000000090c0472a5 */ /* 0x002fe4000f8e00ff */
[----:B------:R-:W-:Y:S01]  /*7ed0*/  ISETP.NE.U32.AND P5, PT, R5, 0x1, PT ;  /* 0x000000010500780c */ /* 0x000fe20003fa5070 */
[----:B------:R-:W-:Y:S01]  /*7ee0*/  UISETP.NE.AND UP0, UPT, UR8, 0x1, UPT ;  /* 0x000000010800788c */ /* 0x000fe2000bf05270 */
[----:B------:R-:W-:Y:S01]  /*7ef0*/  IADD3 R62, PT, PT, R63, UR45, R65 ;  /* 0x0000002d3f3e7c10 */ /* 0x000fe2000fffe041 */
[----:B------:R-:W-:Y:S01]  /*7f00*/  USHF.R.U32.HI UR5, URZ, UR10, UR5 ;  /* 0x0000000aff057299 */ /* 0x000fe20008011605 */
[----:B------:R-:W-:Y:S03]  /*7f10*/  P2R R67, PR, RZ, 0x20 ;  /* 0x00000020ff437803 */ /* 0x000fe60000000000 */
[----:B------:R-:W-:Y:S02]  /*7f20*/  USEL UR5, UR12, UR5, !UP0 ;  /* 0x000000050c057287 */ /* 0x000fe4000c000000 */
[----:B------:R-:W-:Y:S02]  /*7f30*/  UISETP.NE.AND UP0, UPT, UR11, 0x1, UPT ;  /* 0x000000010b00788c */ /* 0x000fe4000bf05270 */
[----:B---3--:R-:W-:Y:S02]  /*7f40*/  UIMAD.WIDE.U32 UR6, UR5, UR16, URZ ;  /* 0x00000010050672a5 */ /* 0x008fe4000f8e00ff */
[----:B------:R-:W-:Y:S02]  /*7f50*/  IMAD R7, RZ, RZ, -UR5 ;  /* 0x80000005ff077e24 */ /* 0x000fe4000f8e02ff */
[----:B------:R-:W-:Y:S02]  /*7f60*/  IMAD.U32 R56, RZ, RZ, UR5 ;  /* 0x00000005ff387e24 */ /* 0x000fe4000f8e00ff */
[----:B------:R-:W-:Y:S01]  /*7f70*/  IMAD R57, R7, UR8, R57 ;  /* 0x0000000807397c24 */ /* 0x000fe2000f8e0239 */
[----:B------:R-:W-:Y:S02]  /*7f80*/  UMOV UR4, UR7 ;  /* 0x0000000700047c82 */ /* 0x000fe40008000000 */
[----:B------:R-:W-:Y:S01]  /*7f90*/  USHF.R.U32.HI UR4, URZ, UR17, UR4 ;  /* 0x00000011ff047299 */ /* 0x000fe20008011604 */
[----:B----4-:R-:W-:Y:S03]  /*7fa0*/  SHF.L.U32 R3, R51, 0x1f, RZ ;  /* 0x0000001f33037819 */ /* 0x010fe600000006ff */
[----:B------:R-:W-:Y:S02]  /*7fb0*/  USEL UR4, UR5, UR4, !UP0 ;  /* 0x0000000405047287 */ /* 0x000fe4000c000000 */
[----:B------:R-:W-:Y:S01]  /*7fc0*/  UISETP.NE.AND UP0, UPT, UR18, 0x1, UPT ;  /* 0x000000011200788c */ /* 0x000fe2000bf05270 */
[----:B------:R1:W3:Y:S01]  /*7fd0*/  SYNCS.PHASECHK.TRANS64.TRYWAIT P0, [R58+URZ+0x280], R3 ;  /* 0x000280033a0075a7 */ /* 0x0002e200080011ff */
[----:B------:R-:W-:Y:S02]  /*7fe0*/  UIMAD.WIDE.U32 UR6, UR4, UR19, URZ ;  /* 0x00000013040672a5 */ /* 0x000fe4000f8e00ff */
[----:B------:R-:W-:Y:S02]  /*7ff0*/  IMAD.U32 R55, RZ, RZ, UR4 ;  /* 0x00000004ff377e24 */ /* 0x000fe4000f8e00ff */
[----:B------:R-:W-:Y:S01]  /*8000*/  IMAD R6, RZ, RZ, -UR4 ;  /* 0x80000004ff067e24 */ /* 0x000fe2000f8e02ff */
[----:B------:R-:W-:Y:S01]  /*8010*/  PLOP3.LUT P2, PT, PT, PT, UP0, 0x80, 0x8 ;  /* 0x000000000008781c */ /* 0x000fe20003f4f008 */
[----:B------:R-:W-:Y:S01]  /*8020*/  IMAD.U32 R54, RZ, RZ, UR4 ;  /* 0x00000004ff367e24 */ /* 0x000fe2000f8e00ff */
[----:B------:R-:W-:Y:S01]  /*8030*/  UMOV UR6, UR7 ;  /* 0x0000000700067c82 */ /* 0x000fe20008000000 */
[----:B------:R-:W-:Y:S01]  /*8040*/  IMAD R56, R6, UR11, R56 ;  /* 0x0000000b06387c24 */ /* 0x000fe2000f8e0238 */
[----:B------:R-:W-:Y:S06]  /*8050*/  USHF.R.U32.HI UR6, URZ, UR13, UR6 ;  /* 0x0000000dff067299 */ /* 0x000fec0008011606 */
[----:B------:R-:W-:Y:S05]  /*8060*/  SEL R55, R55, UR6, !P2 ;  /* 0x0000000637377c07 */ /* 0x000fea000d000000 */
[----:B------:R-:W-:Y:S04]  /*8070*/  IMAD.MOV R4, RZ, RZ, -R55 ;  /* 0x000000ffff047224 */ /* 0x000fe800078e0a37 */
[----:B------:R-:W-:Y:S01]  /*8080*/  IMAD R54, R4, UR18, R54 ;  /* 0x0000001204367c24 */ /* 0x000fe2000f8e0236 */
[----:B--2---:R-:W-:Y:S01]  /*8090*/  @P6 SEL R66, RZ, 0x1, !P1 ;  /* 0x00000001ff426807 */ /* 0x004fe20004800000 */
[----:B-1----:R-:W-:Y:S06]  /*80a0*/  @!P6 BRA `(.L_x_130) ;  /* 0x000000000068e947 */ /* 0x002fec0003800000 */
[----:B------:R-:W-:Y:S01]  /*80b0*/  LOP3.LUT P6, RZ, R44, 0x40, RZ, 0xc0, !PT ;  /* 0x000000402cff7812 */ /* 0x000fe200078cc0ff */
[----:B------:R-:W-:Y:S01]  /*80c0*/  VIADD R2, R62, 0x300 ;  /* 0x000003003e027836 */ /* 0x000fe20000000000 */
[----:B------:R-:W-:Y:S01]  /*80d0*/  ISETP.NE.AND P2, PT, R66, RZ, PT ;  /* 0x000000ff4200720c */ /* 0x000fe20003f45270 */
[----:B------:R-:W-:Y:S01]  /*80e0*/  BSSY B0, `(.L_x_131) ;  /* 0x000000d000007945 */ /* 0x000fe20003800000 */
[----:B------:R-:W-:Y:S01]  /*80f0*/  PLOP3.LUT P1, PT, PT, PT, PT, 0x8, 0x80 ;  /* 0x000000000080781c */ /* 0x000fe20003f2e170 */
[----:B------:R-:W-:Y:S01]  /*8100*/  @P5 VIADD R4, R62, 0x310 ;  /* 0x000003103e045836 */ /* 0x000fe20000000000 */
[----:B------:R-:W-:Y:S02]  /*8110*/  @P5 PLOP3.LUT P1, PT, P6, PT, PT, 0x80, 0x8 ;  /* 0x000000000008581c */ /* 0x000fe4000372f070 */
[----:B------:R-:W-:Y:S02]  /*8120*/  CS2R R38, SRZ ;  /* 0x0000000000267805 */ /* 0x000fe4000001ff00 */
[----:B------:R-:W-:Y:S02]  /*8130*/  CS2R R36, SRZ ;  /* 0x0000000000247805 */ /* 0x000fe4000001ff00 */
[----:B------:R-:W-:Y:S02]  /*8140*/  CS2R R30, SRZ ;  /* 0x00000000001e7805 */ /* 0x000fe4000001ff00 */
[----:B------:R-:W-:Y:S05]  /*8150*/  CS2R R28, SRZ ;  /* 0x00000000001c7805 */ /* 0x000fea000001ff00 */
[----:B------:R-:W-:Y:S01]  /*8160*/  @P1 VIADD R4, R2, 0xfffffff0 ;  /* 0xfffffff002041836 */ /* 0x000fe20000000000 */
[----:B------:R-:W-:Y:S06]  /*8170*/  @P2 BRA `(.L_x_132) ;  /* 0x00000000000c2947 */ /* 0x000fec0003800000 */
[----:B------:R-:W-:Y:S04]  /*8180*/  SHF.L.U32 R2, R27, 0x1f, RZ ;  /* 0x0000001f1b027819 */ /* 0x000fe800000006ff */
[----:B------:R-:W1:Y:S02]  /*8190*/  SYNCS.PHASECHK.TRANS64.TRYWAIT P1, [R0+URZ+0x230], R2 ;  /* 0x00023002000075a7 */ /* 0x000e6400080211ff */
[----:B-1----:R-:W-:Y:S05]  /*81a0*/  @!P1 BRA `(.L_x_133) ;  /* 0x00000028009c9947 */ /* 0x002fea0003800000 */
.L_x_132:
[----:B------:R-:W-:Y:S05]  /*81b0*/  BSYNC B0 ;  /* 0x0000000000007941 */ /* 0x000fea0003800000 */
.L_x_131:
[----:B------:R-:W-:Y:S01]  /*81c0*/  UIADD3 UR4, UPT, UPT, UR48, 0x1, URZ ;  /* 0x0000000130047890 */ /* 0x000fe2000fffe0ff */
[----:B------:R-:W-:Y:S03]  /*81d0*/  ISETP.NE.AND P1, PT, R67, RZ, PT ;  /* 0x000000ff4300720c */ /* 0x000fe60003f25270 */
[----:B------:R-:W-:Y:S04]  /*81e0*/  UISETP.NE.AND UP0, UPT, UR4, 0x3, UPT ;  /* 0x000000030400788c */ /* 0x000fe8000bf05270 */
[----:B------:R-:W-:Y:S02]  /*81f0*/  USEL UR5, URZ, 0x1, UP0 ;  /* 0x00000001ff057887 */ /* 0x000fe40008000000 */
[----:B------:R-:W-:Y:S04]  /*8200*/  USEL UR4, UR4, URZ, UP0 ;  /* 0x000000ff04047287 */ /* 0x000fe80008000000 */
[----:B------:R2:W4:Y:S01]  /*8210*/  @P1 LDS.128 R36, [R4] ;  /* 0x0000000004241984 */ /* 0x0005220000000c00 */
[----:B------:R-:W-:Y:S01]  /*8220*/  LOP3.LUT R27, R27, UR5, RZ, 0x3c, !PT ;  /* 0x000000051b1b7c12 */ /* 0x000fe2000f8e3cff */
[----:B------:R-:W-:Y:S02]  /*8230*/  IMAD.U32 R64, RZ, RZ, UR4 ;  /* 0x00000004ff407e24 */ /* 0x000fe4000f8e00ff */
[----:B------:R2:W1:Y:S04]  /*8240*/  @P1 LDS.128 R28, [R62+0x300] ;  /* 0x000300003e1c1984 */ /* 0x0004680000000c00 */
.L_x_130:
[----:B------:R-:W-:Y:S05]  /*8250*/  BSYNC B1 ;  /* 0x0000000000017941 */ /* 0x000fea0003800000 */
.L_x_129:
[----:B-1----:R-:W-:Y:S04]  /*8260*/  SHF.R.U32.HI R0, RZ, 0x15, R25 ;  /* 0x00000015ff007819 */ /* 0x002fe80000011619 */
[----:B------:R-:W-:Y:S01]  /*8270*/  LOP3.LUT P1, RZ, R0, 0x3, R46, 0x48, !PT ;  /* 0x0000000300ff7812 */ /* 0x000fe2000782482e */
[----:B------:R-:W-:Y:S01]  /*8280*/  @!UPT UIADD3 URZ, UPT, UPT, URZ, URZ, URZ ;  /* 0x000000fffffff290 */ /* 0x000fe2000fffe0ff */
[----:B---3--:R-:W-:Y:S11]  /*8290*/  @P0 BRA `(.L_x_134) ;  /* 0x0000000000080947 */ /* 0x008ff60003800000 */
[----:B------:R-:W1:Y:S02]  /*82a0*/  SYNCS.PHASECHK.TRANS64.TRYWAIT P0, [R58+URZ+0x280], R3 ;  /* 0x000280033a0075a7 */ /* 0x000e6400080011ff */
[----:B-1----:R-:W-:Y:S05]  /*82b0*/  @!P0 BRA `(.L_x_135) ;  /* 0x00000028006c8947 */ /* 0x002fea0003800000 */
.L_x_134:
[----:B------:R-:W-:Y:S05]  /*82c0*/  @!P1 BRA `(.L_x_136) ;  /* 0x0000000000409947 */ /* 0x000fea0003800000 */
[----:B------:R-:W3:Y:S01]  /*82d0*/  LDCU.64 UR8, c[0x4][0x70] ;  /* 0x01000e00ff0877ac */ /* 0x000ee20008000a00 */
[----:B-1----:R-:W-:Y:S01]  /*82e0*/  MOV R3, 0x0 ;  /* 0x0000000000037802 */ /* 0x002fe20000000f00 */
[----:B------:R-:W-:Y:S02]  /*82f0*/  HFMA2 R12, -RZ, RZ, 0, 5.9604644775390625e-08 ;  /* 0x00000001ff0c7431 */ /* 0x000fe400000001ff */
[----:B------:R-:W-:Y:S02]  /*8300*/  IMAD.MOV.U32 R8, RZ, RZ, 0x192 ;  /* 0x00000192ff087424 */ /* 0x000fe400078e00ff */
[----:B------:R-:W-:Y:S01]  /*8310*/  IMAD.MOV.U32 R13, RZ, RZ, RZ ;  /* 0x000000ffff0d7224 */ /* 0x000fe200078e00ff */
[----:B------:R-:W1:Y:S01]  /*8320*/  LDCU.64 UR6, c[0x4][0x78] ;  /* 0x01000f00ff0677ac */ /* 0x000e620008000a00 */
[----:B------:R-:W4:Y:S01]  /*8330*/  LDC.64 R2, c[0x4][R3] ;  /* 0x0100000003027b82 */ /* 0x000f220000000a00 */
[----:B------:R-:W5:Y:S01]  /*8340*/  LDCU.64 UR4, c[0x4][0x10] ;  /* 0x01000200ff0477ac */ /* 0x000f620008000a00 */
[----:B---3--:R-:W-:Y:S01]  /*8350*/  MOV R5, UR9 ;  /* 0x0000000900057c02 */ /* 0x008fe20008000f00 */
[----:B--2---:R-:W-:Y:S01]  /*8360*/  IMAD.U32 R4, RZ, RZ, UR8 ;  /* 0x00000008ff047e24 */ /* 0x004fe2000f8e00ff */
[----:B-1----:R-:W-:Y:S01]  /*8370*/  MOV R7, UR7 ;  /* 0x0000000700077c02 */ /* 0x002fe20008000f00 */
[----:B------:R-:W-:Y:S01]  /*8380*/  IMAD.U32 R6, RZ, RZ, UR6 ;  /* 0x00000006ff067e24 */ /* 0x000fe2000f8e00ff */
[----:B-----5:R-:W-:Y:S01]  /*8390*/  MOV R11, UR5 ;  /* 0x00000005000b7c02 */ /* 0x020fe20008000f00 */
[----:B------:R-:W-:Y:S02]  /*83a0*/  IMAD.U32 R10, RZ, RZ, UR4 ;  /* 0x00000004ff0a7e24 */ /* 0x000fe4000f8e00ff */
[----:B------:R-:W-:Y:S07]  /*83b0*/  LEPC R20, `(.L_x_136) ;  /* 0x000000001014794e */ /* 0x000fee0000000000 */
[----:B----4-:R-:W-:Y:S05]  /*83c0*/  CALL.ABS.NOINC R2 ;  /* 0x0000000002007343 */ /* 0x010fea0003c00000 */
.L_x_136:
[----:B------:R-:W-:Y:S05]  /*83d0*/  WARPSYNC.ALL ;  /* 0x0000000000007948 */ /* 0x000fea0003800000 */
[----:B------:R-:W-:Y:S01]  /*83e0*/  R2UR UR4, R25 ;  /* 0x00000000190472ca */ /* 0x000fe200000e0000 */
[--C-:B-1----:R-:W-:Y:S01]  /*83f0*/  HADD2.F32 R3, -RZ, R28.reuse.H0_H0 ;  /* 0x2000001cff037230 */ /* 0x102fe20000004100 */
[----:B------:R-:W-:Y:S01]  /*8400*/  MOV R61, 0x10 ;  /* 0x00000010003d7802 */ /* 0x000fe20000000f00 */
[--C-:B------:R-:W-:Y:S01]  /*8410*/  HADD2.F32 R20, -RZ, R29.reuse.H0_H0 ;  /* 0x2000001dff147230 */ /* 0x100fe20000004100 */
[----:B------:R-:W-:Y:S01]  /*8420*/  LOP3.LUT P6, RZ, R44, 0x40, RZ, 0xc0, !PT ;  /* 0x000000402cff7812 */ /* 0x000fe200078cc0ff */
[----:B------:R-:W-:Y:S01]  /*8430*/  BSSY.RECONVERGENT B0, `(.L_x_137) ;  /* 0x0000057000007945 */ /* 0x000fe20003800200 */
[----:B------:R-:W-:Y:S02]  /*8440*/  ISETP.NE.AND P0, PT, R53, RZ, PT ;  /* 0x000000ff3500720c */ /* 0x000fe40003f05270 */
[----:B------:R-:W-:Y:S05]  /*8450*/  SEL R61, R61, 0xfffffff0, !P6 ;  /* 0xfffffff03d3d7807 */ /* 0x000fea0007000000 */
[----:B--2---:R-:W1:Y:S02]  /*8460*/  LDTM.x16 R4, tmem[UR4] ;  /* 0x00000004000479ee */ /* 0x004e640008240000 */
[C---:B-1----:R-:W-:Y:S01]  /*8470*/  FMUL R0, R24.reuse, R4 ;  /* 0x0000000418007220 */ /* 0x042fe20000400000 */
[----:B------:R-:W-:Y:S02]  /*8480*/  HADD2.F32 R4, -RZ, R28.H1_H1 ;  /* 0x3000001cff047230 */ /* 0x000fe40000004100 */
[C---:B------:R-:W-:Y:S01]  /*8490*/  FMUL R2, R24.reuse, R5 ;  /* 0x0000000518027220 */ /* 0x040fe20000400000 */
[----:B------:R-:W-:Y:S01]  /*84a0*/  FMUL R5, R24, R9 ;  /* 0x0000000918057220 */ /* 0x000fe20000400000 */
[----:B------:R-:W-:Y:S01]  /*84b0*/  FFMA R0, R26, R3, R0 ;  /* 0x000000031a007223 */ /* 0x000fe20000000000 */
[----:B------:R-:W-:Y:S01]  /*84c0*/  FMUL R9, R24, R13 ;  /* 0x0000000d18097220 */ /* 0x000fe20000400000 */
[----:B------:R-:W-:Y:S01]  /*84d0*/  FFMA R2, R26, R4, R2 ;  /* 0x000000041a027223 */ /* 0x000fe20000000002 */
[C---:B------:R-:W-:Y:S01]  /*84e0*/  FMUL R4, R24.reuse, R8 ;  /* 0x0000000818047220 */ /* 0x040fe20000400000 */
[C---:B------:R-:W-:Y:S01]  /*84f0*/  FMUL R8, R24.reuse, R12 ;  /* 0x0000000c18087220 */ /* 0x040fe20000400000 */
[C---:B------:R-:W-:Y:S01]  /*8500*/  FMUL R12, R24.reuse, R16 ;  /* 0x00000010180c7220 */ /* 0x040fe20000400000 */
[C---:B------:R-:W-:Y:S01]  /*8510*/  FMUL R3, R24.reuse, R6 ;  /* 0x0000000618037220 */ /* 0x040fe20000400000 */
[----:B------:R-:W-:Y:S01]  /*8520*/  FMUL R13, R24, R17 ;  /* 0x00000011180d7220 */ /* 0x000fe20000400000 */
[----:B------:R-:W-:Y:S01]  /*8530*/  HADD2.F32 R16, -RZ, R29.H1_H1 ;  /* 0x3000001dff107230 */ /* 0x000fe20000004100 */
[----:B------:R-:W-:Y:S01]  /*8540*/  F2FP.F16.F32.PACK_AB R32, R2, R0 ;  /* 0x000000000220723e */ /* 0x000fe200000000ff */
[----:B------:R-:W-:Y:S01]  /*8550*/  FMUL R7, R24, R7 ;  /* 0x0000000718077220 */ /* 0x000fe20000400000 */
[--C-:B------:R-:W-:Y:S02]  /*8560*/  HADD2.F32 R17, -RZ, R30.reuse.H0_H0 ;  /* 0x2000001eff117230 */ /* 0x100fe40000004100 */
[C---:B------:R-:W-:Y:S01]  /*8570*/  FFMA R3, R26.reuse, R20, R3 ;  /* 0x000000141a037223 */ /* 0x040fe20000000003 */
[----:B------:R-:W-:Y:S02]  /*8580*/  HADD2.F32 R0, -RZ, R30.H1_H1 ;  /* 0x3000001eff007230 */ /* 0x000fe40000004100 */
[C---:B------:R-:W-:Y:S01]  /*8590*/  FFMA R7, R26.reuse, R16, R7 ;  /* 0x000000101a077223 */ /* 0x040fe20000000007 */
[--C-:B------:R-:W-:Y:S02]  /*85a0*/  HADD2.F32 R2, -RZ, R31.reuse.H0_H0 ;  /* 0x2000001fff027230 */ /* 0x100fe40000004100 */
[----:B------:R-:W-:Y:S01]  /*85b0*/  FFMA R4, R26, R17, R4 ;  /* 0x000000111a047223 */ /* 0x000fe20000000004 */
[----:B------:R-:W-:Y:S01]  /*85c0*/  FMUL R6, R24, R10 ;  /* 0x0000000a18067220 */ /* 0x000fe20000400000 */
[----:B------:R-:W-:Y:S01]  /*85d0*/  FFMA R5, R26, R0, R5 ;  /* 0x000000001a057223 */ /* 0x000fe20000000005 */
[----:B------:R-:W-:Y:S02]  /*85e0*/  HADD2.F32 R16, -RZ, R31.H1_H1 ;  /* 0x3000001fff107230 */ /* 0x000fe40000004100 */
[----:B------:R-:W-:Y:S01]  /*85f0*/  FMUL R11, R24, R11 ;  /* 0x0000000b180b7220 */ /* 0x000fe20000400000 */
[--C-:B----4-:R-:W-:Y:S02]  /*8600*/  HADD2.F32 R0, -RZ, R36.reuse.H0_H0 ;  /* 0x20000024ff007230 */ /* 0x110fe40000004100 */
[C---:B------:R-:W-:Y:S01]  /*8610*/  FFMA R6, R26.reuse, R2, R6 ;  /* 0x000000021a067223 */ /* 0x040fe20000000006 */
[----:B------:R-:W-:Y:S01]  /*8620*/  F2FP.F16.F32.PACK_AB R33, R7, R3 ;  /* 0x000000030721723e */ /* 0x000fe200000000ff */
[C---:B------:R-:W-:Y:S01]  /*8630*/  FFMA R11, R26.reuse, R16, R11 ;  /* 0x000000101a0b7223 */ /* 0x040fe2000000000b */
[----:B------:R-:W-:Y:S02]  /*8640*/  HADD2.F32 R2, -RZ, R36.H1_H1 ;  /* 0x30000024ff027230 */ /* 0x000fe40000004100 */
[----:B------:R-:W-:Y:S01]  /*8650*/  FFMA R8, R26, R0, R8 ;  /* 0x000000001a087223 */ /* 0x000fe20000000008 */
[--C-:B------:R-:W-:Y:S02]  /*8660*/  HADD2.F32 R3, -RZ, R37.reuse.H0_H0 ;  /* 0x20000025ff037230 */ /* 0x100fe40000004100 */
[C---:B------:R-:W-:Y:S01]  /*8670*/  FMUL R10, R24.reuse, R14 ;  /* 0x0000000e180a7220 */ /* 0x040fe20000400000 */
[----:B------:R-:W-:Y:S02]  /*8680*/  HADD2.F32 R0, -RZ, R37.H1_H1 ;  /* 0x30000025ff007230 */ /* 0x000fe40000004100 */
[----:B------:R-:W-:Y:S01]  /*8690*/  FMUL R15, R24, R15 ;  /* 0x0000000f180f7220 */ /* 0x000fe20000400000 */
[C---:B------:R-:W-:Y:S01]  /*86a0*/  FFMA R9, R26.reuse, R2, R9 ;  /* 0x000000021a097223 */ /* 0x040fe20000000009 */
[C---:B------:R-:W-:Y:S01]  /*86b0*/  FFMA R10, R26.reuse, R3, R10 ;  /* 0x000000031a0a7223 */ /* 0x040fe2000000000a */
[--C-:B------:R-:W-:Y:S02]  /*86c0*/  HADD2.F32 R2, -RZ, R38.reuse.H0_H0 ;  /* 0x20000026ff027230 */ /* 0x100fe40000004100 */
[----:B------:R-:W-:Y:S01]  /*86d0*/  FFMA R15, R26, R0, R15 ;  /* 0x000000001a0f7223 */ /* 0x000fe2000000000f */
[----:B------:R-:W-:Y:S01]  /*86e0*/  HADD2.F32 R3, -RZ, R38.H1_H1 ;  /* 0x30000026ff037230 */ /* 0x000fe20000004100 */
[----:B------:R-:W-:Y:S01]  /*86f0*/  F2FP.F16.F32.PACK_AB R34, R5, R4 ;  /* 0x000000040522723e */ /* 0x000fe200000000ff */
[--C-:B------:R-:W-:Y:S02]  /*8700*/  HADD2.F32 R0, -RZ, R39.reuse.H0_H0 ;  /* 0x20000027ff007230 */ /* 0x100fe40000004100 */
[C---:B------:R-:W-:Y:S01]  /*8710*/  FMUL R14, R24.reuse, R18 ;  /* 0x00000012180e7220 */ /* 0x040fe20000400000 */
[----:B------:R-:W-:Y:S02]  /*8720*/  HADD2.F32 R4, -RZ, R39.H1_H1 ;  /* 0x30000027ff047230 */ /* 0x000fe40000004100 */
[----:B------:R-:W-:Y:S01]  /*8730*/  FMUL R19, R24, R19 ;  /* 0x0000001318137220 */ /* 0x000fe20000400000 */
[----:B------:R-:W-:Y:S01]  /*8740*/  F2FP.F16.F32.PACK_AB R35, R11, R6 ;  /* 0x000000060b23723e */ /* 0x000fe200000000ff */
[C---:B------:R-:W-:Y:S01]  /*8750*/  FFMA R12, R26.reuse, R2, R12 ;  /* 0x000000021a0c7223 */ /* 0x040fe2000000000c */
[C---:B------:R-:W-:Y:S01]  /*8760*/  FFMA R13, R26.reuse, R3, R13 ;  /* 0x000000031a0d7223 */ /* 0x040fe2000000000d */
[C---:B------:R-:W-:Y:S01]  /*8770*/  FFMA R14, R26.reuse, R0, R14 ;  /* 0x000000001a0e7223 */ /* 0x040fe2000000000e */
[----:B------:R-:W-:Y:S01]  /*8780*/  FFMA R19, R26, R4, R19 ;  /* 0x000000041a137223 */ /* 0x000fe20000000013 */
[----:B------:R1:W-:Y:S01]  /*8790*/  STS.128 [R62+0x300], R32 ;  /* 0x000300203e007388 */ /* 0x0003e20000000c00 */
[----:B------:R-:W-:Y:S02]  /*87a0*/  F2FP.F16.F32.PACK_AB R8, R9, R8 ;  /* 0x000000080908723e */ /* 0x000fe400000000ff */
[----:B------:R-:W-:Y:S02]  /*87b0*/  F2FP.F16.F32.PACK_AB R9, R15, R10 ;  /* 0x0000000a0f09723e */ /* 0x000fe400000000ff */
[----:B------:R-:W-:Y:S02]  /*87c0*/  F2FP.F16.F32.PACK_AB R10, R13, R12 ;  /* 0x0000000c0d0a723e */ /* 0x000fe400000000ff */
[----:B------:R-:W-:Y:S02]  /*87d0*/  F2FP.F16.F32.PACK_AB R11, R19, R14 ;  /* 0x0000000e130b723e */ /* 0x000fe400000000ff */
[----:B------:R-:W-:Y:S05]  /*87e0*/  IADD3 R0, PT, PT, R62, R61, RZ ;  /* 0x0000003d3e007210 */ /* 0x000fea0007ffe0ff */
[----:B------:R1:W-:Y:S01]  /*87f0*/  STS.128 [R0+0x300], R8 ;  /* 0x0003000800007388 */ /* 0x0003e20000000c00 */
[----:B------:R-:W-:Y:S01]  /*8800*/  @!PT LDS RZ, [RZ] ;  /* 0x00000000fffff984 */ /* 0x000fe20000000800 */
[----:B------:R-:W-:Y:S01]  /*8810*/  @!PT LDS RZ, [RZ] ;  /* 0x00000000fffff984 */ /* 0x000fe20000000800 */
[----:B------:R-:W-:Y:S01]  /*8820*/  @!PT LDS RZ, [RZ] ;  /* 0x00000000fffff984 */ /* 0x000fe20000000800 */
[----:B------:R-:W-:Y:S01]  /*8830*/  @!PT LDS RZ, [RZ] ;  /* 0x00000000fffff984 */ /* 0x000fe20000000800 */
[----:B------:R2:W-:Y:S07]  /*8840*/  MEMBAR.ALL.CTA ;  /* 0x0000000000007992 */ /* 0x0005ee0000008000 */
[----:B--2---:R-:W2:Y:S02]  /*8850*/  FENCE.VIEW.ASYNC.S ;  /* 0x00000000000073c6 */ /* 0x004ea40000000000 */
[----:B--2---:R-:W-:Y:S06]  /*8860*/  BAR.SYNC.DEFER_BLOCKING 0x1, 0x80 ;  /* 0x0042000000007b1d */ /* 0x004fec0000010000 */
[----:B------:R-:W-:Y:S05]  /*8870*/  @P0 BRA `(.L_x_138) ;  /* 0x0000000000480947 */ /* 0x000fea0003800000 */
[----:B------:R-:W2:Y:S01]  /*8880*/  LDCU.64 UR14, c[0x0][0x348] ;  /* 0x00006900ff0e77ac */ /* 0x000ea20008000a00 */
[----:B------:R-:W-:Y:S02]  /*8890*/  R2UR UR6, R63 ;  /* 0x000000003f0672ca */ /* 0x000fe400000e0000 */
[----:B------:R-:W-:Y:S01]  /*88a0*/  R2UR UR10, R57 ;  /* 0x00000000390a72ca */ /* 0x000fe200000e0000 */
[----:B------:R-:W-:Y:S01]  /*88b0*/  UMOV UR9, UR47 ;  /* 0x0000002f00097c82 */ /* 0x000fe20008000000 */
[----:B------:R-:W-:Y:S01]  /*88c0*/  R2UR UR11, R56 ;  /* 0x00000000380b72ca */ /* 0x000fe200000e0000 */
[----:B------:R-:W-:Y:S01]  /*88d0*/  UIADD3 UR7, UPT, UPT, UR47, 0x20, URZ ;  /* 0x000000202f077890 */ /* 0x000fe2000fffe0ff */
[----:B------:R-:W-:Y:S02]  /*88e0*/  R2UR UR12, R54 ;  /* 0x00000000360c72ca */ /* 0x000fe400000e0000 */
[----:B------:R-:W-:Y:S05]  /*88f0*/  R2UR UR13, R55 ;  /* 0x00000000370d72ca */ /* 0x000fea00000e0000 */
[----:B------:R-:W-:Y:S02]  /*8900*/  UIADD3 UR6, UPT, UPT, UR45, UR6, URZ ;  /* 0x000000062d067290 */ /* 0x000fe4000fffe0ff */
[----:B--2---:R-:W-:Y:S02]  /*8910*/  UIADD3 UR4, UP0, UPT, UR14, 0x780, URZ ;  /* 0x000007800e047890 */ /* 0x004fe4000ff1e0ff */
[----:B------:R-:W-:Y:S02]  /*8920*/  UIADD3 UR8, UPT, UPT, UR6, 0x300, URZ ;  /* 0x0000030006087890 */ /* 0x000fe4000fffe0ff */
[----:B------:R-:W-:Y:S02]  /*8930*/  UIADD3.X UR5, UPT, UPT, URZ, UR15, URZ, UP0, !UPT ;  /* 0x0000000fff057290 */ /* 0x000fe400087fe4ff */
[----:B------:R-:W-:Y:S07]  /*8940*/  UIADD3 UR6, UPT, UPT, UR6, 0xb00, URZ ;  /* 0x00000b0006067890 */ /* 0x000fee000fffe0ff */
[----:B------:R2:W-:Y:S02]  /*8950*/  UTMASTG.5D.IM2COL [UR8], [UR4] ;  /* 0x00000008040073b5 */ /* 0x0005e40008060000 */
[----:B--2---:R-:W-:Y:S01]  /*8960*/  UMOV UR8, UR6 ;  /* 0x0000000600087c82 */ /* 0x004fe20008000000 */
[----:B------:R-:W-:Y:S02]  /*8970*/  UMOV UR9, UR7 ;  /* 0x0000000700097c82 */ /* 0x000fe40008000000 */
[----:B------:R2:W-:Y:S02]  /*8980*/  UTMASTG.5D.IM2COL [UR8], [UR4] ;  /* 0x00000008040073b5 */ /* 0x0005e40008060000 */
[----:B--2---:R0:W-:Y:S02]  /*8990*/  UTMACMDFLUSH ;  /* 0x00000000000079b7 */ /* 0x0041e40000000000 */
.L_x_138:
[----:B------:R-:W-:Y:S05]  /*89a0*/  BSYNC.RECONVERGENT B0 ;  /* 0x0000000000007941 */ /* 0x000fea0003800200 */
.L_x_137:
[----:B------:R-:W-:Y:S01]  /*89b0*/  UIADD3 UR46, UPT, UPT, UR48, 0x1, URZ ;  /* 0x00000001302e7890 */ /* 0x000fe2000fffe0ff */
[----:B------:R-:W-:Y:S03]  /*89c0*/  BSSY.RECONVERGENT B0, `(.L_x_139) ;  /* 0x0000005000007945 */ /* 0x000fe60003800200 */
[----:B------:R-:W-:Y:S04]  /*89d0*/  UISETP.NE.AND UP0, UPT, UR46, 0x3, UPT ;  /* 0x000000032e00788c */ /* 0x000fe8000bf05270 */
[----:B------:R-:W-:Y:S01]  /*89e0*/  USEL UR44, UR46, URZ, UP0 ;  /* 0x000000ff2e2c7287 */ /* 0x000fe20008000000 */
[----:B------:R-:W-:Y:S11]  /*89f0*/  @P0 BRA `(.L_x_140) ;  /* 0x0000000000040947 */ /* 0x000ff60003800000 */
[----:B------:R-:W-:Y:S04]  /*8a00*/  DEPBAR.LE SB0, 0x1 ;  /* 0x000080400000791a */ /* 0x000fe80000000000 */
.L_x_140:
[----:B------:R-:W-:Y:S05]  /*8a10*/  BSYNC.RECONVERGENT B0 ;  /* 0x0000000000007941 */ /* 0x000fea0003800200 */
.L_x_139:
[----:B------:R-:W-:Y:S01]  /*8a20*/  BAR.SYNC.DEFER_BLOCKING 0x1, 0x80 ;  /* 0x0042000000007b1d */ /* 0x000fe20000010000 */
[----:B------:R-:W-:Y:S01]  /*8a30*/  ISETP.NE.AND P1, PT, R60, RZ, PT ;  /* 0x000000ff3c00720c */ /* 0x000fe20003f25270 */
[----:B------:R-:W-:Y:S01]  /*8a40*/  UISETP.NE.AND UP0, UPT, UR50, URZ, UPT ;  /* 0x000000ff3200728c */ /* 0x000fe2000bf05270 */
[----:B------:R-:W-:Y:S11]  /*8a50*/  LEA R3, R64, UR45, 0x3 ;  /* 0x0000002d40037c11 */ /* 0x000ff6000f8e18ff */
[----:B------:R-:W-:Y:S01]  /*8a60*/  @P1 SHF.L.U32 R4, R27, 0x1f, RZ ;  /* 0x0000001f1b041819 */ /* 0x000fe200000006ff */
[----:B------:R-:W-:Y:S06]  /*8a70*/  BRA.U !UP0, `(.L_x_141) ;  /* 0x0000000108247547 */ /* 0x000fec000b800000 */
[----:B-1----:R-:W1:Y:S01]  /*8a80*/  S2R R0, SR_CgaCtaId ;  /* 0x0000000000007919 */ /* 0x002e620000008800 */
[----:B------:R-:W-:Y:S01]  /*8a90*/  IMAD.U32 R2, RZ, RZ, UR49 ;  /* 0x00000031ff027e24 */ /* 0x000fe2000f8e00ff */
[----:B------:R-:W-:Y:S04]  /*8aa0*/  UIADD3 UR4, UPT, UPT, UR49, 0x1, URZ ;  /* 0x0000000131047890 */ /* 0x000fe8000fffe0ff */
[----:B------:R-:W-:Y:S01]  /*8ab0*/  @P1 LEA R2, R2, UR45, 0x3 ;  /* 0x0000002d02021c11 */ /* 0x000fe2000f8e18ff */
[----:B------:R-:W-:Y:S04]  /*8ac0*/  UISETP.NE.AND UP0, UPT, UR4, 0x3, UPT ;  /* 0x000000030400788c */ /* 0x000fe8000bf05270 */
[----:B------:R-:W-:Y:S01]  /*8ad0*/  @P1 VIADD R2, R2, 0x248 ;  /* 0x0000024802021836 */ /* 0x000fe20000000000 */
[----:B------:R-:W-:Y:S04]  /*8ae0*/  USEL UR49, UR4, URZ, UP0 ;  /* 0x000000ff04317287 */ /* 0x000fe80008000000 */
[----:B-1----:R-:W-:Y:S04]  /*8af0*/  @P1 PRMT R0, R0, 0x654, R2 ;  /* 0x0000065400001816 */ /* 0x002fe80000000002 */
[----:B------:R2:W-:Y:S04]  /*8b00*/  @P1 SYNCS.ARRIVE.TRANS64.RED.A1T0 RZ, [R0+URZ], RZ ;  /* 0x000000ff00ff19a7 */ /* 0x0005e800081004ff */
.L_x_141:
[----:B------:R-:W3:Y:S01]  /*8b10*/  @P1 SYNCS.PHASECHK.TRANS64.TRYWAIT P0, [R3+URZ+0x230], R4 ;  /* 0x00023004030015a7 */ /* 0x000ee200080011ff */
[----:B------:R-:W-:Y:S01]  /*8b20*/  BSSY B1, `(.L_x_142) ;  /* 0x0000012000017945 */ /* 0x000fe20003800000 */
[----:B---3--:R-:W-:Y:S03]  /*8b30*/  @P1 SEL R66, RZ, 0x1, !P0 ;  /* 0x00000001ff421807 */ /* 0x008fe60004000000 */
[----:B------:R-:W-:Y:S05]  /*8b40*/  @!P1 BRA `(.L_x_143) ;  /* 0x00000000003c9947 */ /* 0x000fea0003800000 */
[----:B------:R-:W-:Y:S01]  /*8b50*/  ISETP.NE.AND P1, PT, R67, RZ, PT ;  /* 0x000000ff4300720c */ /* 0x000fe20003f25270 */
[----:B------:R-:W-:Y:S01]  /*8b60*/  BSSY B0, `(.L_x_144) ;  /* 0x0000009000007945 */ /* 0x000fe20003800000 */
[----:B------:R-:W-:Y:S11]  /*8b70*/  ISETP.NE.AND P0, PT, R66, RZ, PT ;  /* 0x000000ff4200720c */ /* 0x000ff60003f05270 */
[----:B------:R-:W-:Y:S05]  /*8b80*/  @P1 IMAD R64, R64, 0x1000, R65 ;  /* 0x0000100040401824 */ /* 0x000fea00078e0241 */
[----:B-12---:R-:W-:Y:S05]  /*8b90*/  @P1 IADD3 R0, PT, PT, R64, UR45, RZ ;  /* 0x0000002d40001c10 */ /* 0x006fea000fffe0ff */
[----:B------:R-:W-:Y:S01]  /*8ba0*/  @P1 IMAD.IADD R0, R61, 0x1, R0 ;  /* 0x000000013d001824 */ /* 0x000fe200078e0200 */
[----:B------:R-:W-:Y:S06]  /*8bb0*/  @P0 BRA `(.L_x_145) ;  /* 0x00000000000c0947 */ /* 0x000fec0003800000 */
[----:B------:R-:W-:Y:S04]  /*8bc0*/  SHF.L.U32 R27, R27, 0x1f, RZ ;  /* 0x0000001f1b1b7819 */ /* 0x000fe800000006ff */
[----:B------:R-:W1:Y:S02]  /*8bd0*/  SYNCS.PHASECHK.TRANS64.TRYWAIT P0, [R3+URZ+0x230], R27 ;  /* 0x0002301b030075a7 */ /* 0x000e6400080011ff */
[----:B-1----:R-:W-:Y:S05]  /*8be0*/  @!P0 BRA `(.L_x_146) ;  /* 0x0000002000348947 */ /* 0x002fea0003800000 */
.L_x_145:
[----:B------:R-:W-:Y:S05]  /*8bf0*/  BSYNC B0 ;  /* 0x0000000000007941 */ /* 0x000fea0003800000 */
.L_x_144:
[----:B------:R-:W-:Y:S11]  /*8c00*/  ISETP.NE.AND P0, PT, R67, RZ, PT ;  /* 0x000000ff4300720c */ /* 0x000ff60003f05270 */
[----:B------:R-:W-:Y:S02]  /*8c10*/  @!UPT UIADD3 URZ, UPT, UPT, URZ, URZ, URZ ;  /* 0x000000fffffff290 */ /* 0x000fe4000fffe0ff */
[----:B------:R3:W4:Y:S04]  /*8c20*/  @P0 LDS.128 R28, [R64+UR45+0x300] ;  /* 0x0003002d401c0984 */ /* 0x0007280008000c00 */
[----:B------:R3:W2:Y:S02]  /*8c30*/  @P0 LDS.128 R36, [R0+0x300] ;  /* 0x0003000000240984 */ /* 0x0006a40000000c00 */
.L_x_143:
[----:B------:R-:W-:Y:S05]  /*8c40*/  BSYNC B1 ;  /* 0x0000000000017941 */ /* 0x000fea0003800000 */
.L_x_142:
[----:B-123--:R-:W-:Y:S05]  /*8c50*/  VIADD R0, R25, 0x10 ;  /* 0x0000001019007836 */ /* 0x00efea0000000000 */
[----:B------:R-:W-:Y:S04]  /*8c60*/  SHF.R.U32.HI R0, RZ, 0x15, R0 ;  /* 0x00000015ff007819 */ /* 0x000fe80000011600 */
[----:B------:R-:W-:Y:S11]  /*8c70*/  LOP3.LUT P0, RZ, R0, 0x3, R46, 0x48, !PT ;  /* 0x0000000300ff7812 */ /* 0x000ff6000780482e */
[----:B------:R-:W-:Y:S02]  /*8c80*/  @!UPT UIADD3 URZ, UPT, UPT, URZ, URZ, URZ ;  /* 0x000000fffffff290 */ /* 0x000fe4000fffe0ff */
[----:B------:R-:W-:Y:S05]  /*8c90*/  @!P0 BRA `(.L_x_147) ;  /* 0x0000000000408947 */ /* 0x000fea0003800000 */
[----:B------:R-:W1:Y:S01]  /*8ca0*/  LDCU.64 UR8, c[0x4][0x70] ;  /* 0x01000e00ff0877ac */ /* 0x000e620008000a00 */
[----:B------:R-:W-:Y:S01]  /*8cb0*/  MOV R3, 0x0 ;  /* 0x0000000000037802 */ /* 0x000fe20000000f00 */
[----:B------:R-:W-:Y:S02]  /*8cc0*/  HFMA2 R12, -RZ, RZ, 0, 5.9604644775390625e-08 ;  /* 0x00000001ff0c7431 */ /* 0x000fe400000001ff */
[----:B------:R-:W-:Y:S02]  /*8cd0*/  IMAD.MOV.U32 R8, RZ, RZ, 0x192 ;  /* 0x00000192ff087424 */ /* 0x000fe400078e00ff */
[----:B------:R-:W-:Y:S01]  /*8ce0*/  IMAD.MOV.U32 R13, RZ, RZ, RZ ;  /* 0x000000ffff0d7224 */ /* 0x000fe200078e00ff */
[----:B------:R-:W2:Y:S01]  /*8cf0*/  LDCU.64 UR6, c[0x4][0x78] ;  /* 0x01000f00ff0677ac */ /* 0x000ea20008000a00 */
[----:B------:R-:W3:Y:S01]  /*8d00*/  LDC.64 R2, c[0x4][R3] ;  /* 0x0100000003027b82 */ /* 0x000ee20000000a00 */
[----:B------:R-:W5:Y:S01]  /*8d10*/  LDCU.64 UR4, c[0x4][0x10] ;  /* 0x01000200ff0477ac */ /* 0x000f620008000a00 */
[----:B-1----:R-:W-:Y:S01]  /*8d20*/  MOV R5, UR9 ;  /* 0x0000000900057c02 */ /* 0x002fe20008000f00 */
[----:B------:R-:W-:Y:S01]  /*8d30*/  IMAD.U32 R4, RZ, RZ, UR8 ;  /* 0x00000008ff047e24 */ /* 0x000fe2000f8e00ff */
[----:B--2---:R-:W-:Y:S01]  /*8d40*/  MOV R7, UR7 ;  /* 0x0000000700077c02 */ /* 0x004fe20008000f00 */
[----:B------:R-:W-:Y:S01]  /*8d50*/  IMAD.U32 R6, RZ, RZ, UR6 ;  /* 0x00000006ff067e24 */ /* 0x000fe2000f8e00ff */
[----:B-----5:R-:W-:Y:S01]  /*8d60*/  MOV R11, UR5 ;  /* 0x00000005000b7c02 */ /* 0x020fe20008000f00 */
[----:B------:R-:W-:Y:S02]  /*8d70*/  IMAD.U32 R10, RZ, RZ, UR4 ;  /* 0x00000004ff0a7e24 */ /* 0x000fe4000f8e00ff */
[----:B------:R-:W-:Y:S07]  /*8d80*/  LEPC R20, `(.L_x_147) ;  /* 0x000000001014794e */ /* 0x000fee0000000000 */
[----:B---34-:R-:W-:Y:S05]  /*8d90*/  CALL.ABS.NOINC R2 ;  /* 0x0000000002007343 */ /* 0x018fea0003c00000 */
.L_x_147:
[----:B------:R-:W-:Y:S01]  /*8da0*/  ISETP.NE.AND P0, PT, R53, RZ, PT ;  /* 0x000000ff3500720c */ /* 0x000fe20003f05270 */
[----:B------:R-:W-:Y:S05]  /*8db0*/  WARPSYNC.ALL ;  /* 0x0000000000007948 */ /* 0x000fea0003800000 */
[----:B------:R-:W-:Y:S01]  /*8dc0*/  R2UR UR4, R25 ;  /* 0x00000000190472ca */ /* 0x000fe200000e0000 */
[--C-:B----4-:R-:W-:Y:S01]  /*8dd0*/  HADD2.F32 R0, -RZ, R28.reuse.H0_H0 ;  /* 0x2000001cff007230 */ /* 0x110fe20000004100 */
[----:B------:R-:W-:Y:S01]  /*8de0*/  IADD3 R58, PT, PT, R58, 0x290, RZ ;  /* 0x000002903a3a7810 */ /* 0x000fe20007ffe0ff */
[----:B------:R-:W-:Y:S01]  /*8df0*/  HADD2.F32 R2, -RZ, R28.H1_H1 ;  /* 0x3000001cff027230 */ /* 0x000fe20000004100 */
[----:B------:R-:W-:Y:S01]  /*8e00*/  BSSY.RECONVERGENT B0, `(.L_x_148) ;  /* 0x000005a000007945 */ /* 0x000fe20003800200 */
[--C-:B------:R-:W-:Y:S01]  /*8e10*/  HADD2.F32 R20, -RZ, R29.reuse.H0_H0 ;  /* 0x2000001dff147230 */ /* 0x100fe20000004100 */
[----:B------:R-:W-:Y:S01]  /*8e20*/  LOP3.LUT R58, R58, 0xfefffff8, RZ, 0xc0, !PT ;  /* 0xfefffff83a3a7812 */ /* 0x000fe200078ec0ff */
[----:B------:R-:W-:Y:S02]  /*8e30*/  HADD2.F32 R21, -RZ, R29.H1_H1 ;  /* 0x3000001dff157230 */ /* 0x000fe40000004100 */
[--C-:B------:R-:W-:Y:S02]  /*8e40*/  HADD2.F32 R25, -RZ, R30.reuse.H0_H0 ;  /* 0x2000001eff197230 */ /* 0x100fe40000004100 */
[----:B------:R-:W-:Y:S02]  /*8e50*/  HADD2.F32 R27, -RZ, R30.H1_H1 ;  /* 0x3000001eff1b7230 */ /* 0x000fe40000004100 */
[----:B------:R-:W1:Y:S01]  /*8e60*/  LDTM.x16 R4, tmem[UR4+0x10] ;  /* 0x00001004000479ee */ /* 0x000e620008240000 */
[----:B------:R-:W-:Y:S01]  /*8e70*/  NOP ;  /* 0x0000000000007918 */ /* 0x000fe20000000000 */
[----:B-1----:R1:W-:Y:S01]  /*8e80*/  SYNCS.ARRIVE.TRANS64.RED.A1T0 RZ, [R58+URZ], RZ ;  /* 0x000000ff3aff79a7 */ /* 0x0023e200081004ff */
[--C-:B------:R-:W-:Y:S02]  /*8e90*/  HADD2.F32 R28, -RZ, R31.reuse.H0_H0 ;  /* 0x2000001fff1c7230 */ /* 0x100fe40000004100 */
[----:B------:R-:W-:Y:S02]  /*8ea0*/  HADD2.F32 R29, -RZ, R31.H1_H1 ;  /* 0x3000001fff1d7230 */ /* 0x000fe40000004100 */
        /* <DEDUP_REMOVED lines=8> */
[C---:B------:R-:W-:Y:S01]  /*8f30*/  FMUL R4, R24.reuse, R4 ;  /* 0x0000000418047220 */ /* 0x040fe20000400000 */
[C---:B------:R-:W-:Y:S01]  /*8f40*/  FMUL R5, R24.reuse, R5 ;  /* 0x0000000518057220 */ /* 0x040fe20000400000 */
[C---:B------:R-:W-:Y:S01]  /*8f50*/  FMUL R6, R24.reuse, R6 ;  /* 0x0000000618067220 */ /* 0x040fe20000400000 */
[----:B------:R-:W-:Y:S01]  /*8f60*/  FMUL R3, R24, R9 ;  /* 0x0000000918037220 */ /* 0x000fe20000400000 */
[----:B------:R-:W-:Y:S01]  /*8f70*/  FFMA R4, R26, R0, R4 ;  /* 0x000000001a047223 */ /* 0x000fe20000000004 */
[----:B------:R-:W-:Y:S01]  /*8f80*/  FMUL R0, R24, R7 ;  /* 0x0000000718007220 */ /* 0x000fe20000400000 */
[C---:B------:R-:W-:Y:S01]  /*8f90*/  FFMA R5, R26.reuse, R2, R5 ;  /* 0x000000021a057223 */ /* 0x040fe20000000005 */
[----:B------:R-:W-:Y:S01]  /*8fa0*/  FFMA R6, R26, R20, R6 ;  /* 0x000000141a067223 */ /* 0x000fe20000000006 */
[----:B------:R-:W-:Y:S01]  /*8fb0*/  FMUL R2, R24, R8 ;  /* 0x0000000818027220 */ /* 0x000fe20000400000 */
[----:B------:R-:W-:Y:S01]  /*8fc0*/  FFMA R0, R26, R21, R0 ;  /* 0x000000151a007223 */ /* 0x000fe20000000000 */
[C---:B------:R-:W-:Y:S01]  /*8fd0*/  FMUL R7, R24.reuse, R10 ;  /* 0x0000000a18077220 */ /* 0x040fe20000400000 */
[----:B------:R-:W-:Y:S01]  /*8fe0*/  F2FP.F16.F32.PACK_AB R4, R5, R4 ;  /* 0x000000040504723e */ /* 0x000fe200000000ff */
[----:B------:R-:W-:Y:S01]  /*8ff0*/  FMUL R11, R24, R11 ;  /* 0x0000000b180b7220 */ /* 0x000fe20000400000 */
[----:B------:R-:W-:Y:S01]  /*9000*/  FFMA R2, R26, R25, R2 ;  /* 0x000000191a027223 */ /* 0x000fe20000000002 */
[----:B------:R-:W-:Y:S01]  /*9010*/  F2FP.F16.F32.PACK_AB R5, R0, R6 ;  /* 0x000000060005723e */ /* 0x000fe200000000ff */
[----:B------:R-:W-:Y:S01]  /*9020*/  FMUL R8, R24, R12 ;  /* 0x0000000c18087220 */ /* 0x000fe20000400000 */
[----:B------:R-:W-:Y:S01]  /*9030*/  MOV R0, UR44 ;  /* 0x0000002c00007c02 */ /* 0x000fe20008000f00 */
[----:B------:R-:W-:Y:S01]  /*9040*/  FFMA R3, R26, R27, R3 ;  /* 0x0000001b1a037223 */ /* 0x000fe20000000003 */
[----:B------:R-:W-:Y:S01]  /*9050*/  FMUL R9, R24, R13 ;  /* 0x0000000d18097220 */ /* 0x000fe20000400000 */
[----:B------:R-:W-:Y:S01]  /*9060*/  FFMA R7, R26, R28, R7 ;  /* 0x0000001c1a077223 */ /* 0x000fe20000000007 */
[----:B------:R-:W-:Y:S01]  /*9070*/  FMUL R10, R24, R14 ;  /* 0x0000000e180a7220 */ /* 0x000fe20000400000 */
[----:B------:R-:W-:Y:S01]  /*9080*/  FFMA R11, R26, R29, R11 ;  /* 0x0000001d1a0b7223 */ /* 0x000fe2000000000b */
[----:B------:R-:W-:Y:S01]  /*9090*/  FMUL R15, R24, R15 ;  /* 0x0000000f180f7220 */ /* 0x000fe20000400000 */
[----:B------:R-:W-:Y:S01]  /*90a0*/  FFMA R8, R26, R30, R8 ;  /* 0x0000001e1a087223 */ /* 0x000fe20000000008 */
[----:B------:R-:W-:Y:S01]  /*90b0*/  LEA R0, R0, R52, 0xb ;  /* 0x0000003400007211 */ /* 0x000fe200078e58ff */
[----:B------:R-:W-:Y:S01]  /*90c0*/  FMUL R12, R24, R16 ;  /* 0x00000010180c7220 */ /* 0x000fe20000400000 */
[----:B------:R-:W-:Y:S01]  /*90d0*/  FFMA R9, R26, R31, R9 ;  /* 0x0000001f1a097223 */ /* 0x000fe20000000009 */
[----:B------:R-:W-:Y:S01]  /*90e0*/  FMUL R13, R24, R17 ;  /* 0x00000011180d7220 */ /* 0x000fe20000400000 */
[----:B------:R-:W-:Y:S01]  /*90f0*/  FFMA R10, R26, R32, R10 ;  /* 0x000000201a0a7223 */ /* 0x000fe2000000000a */
[----:B------:R-:W-:Y:S01]  /*9100*/  FMUL R14, R24, R18 ;  /* 0x00000012180e7220 */ /* 0x000fe20000400000 */
[----:B------:R-:W-:Y:S01]  /*9110*/  FFMA R15, R26, R33, R15 ;  /* 0x000000211a0f7223 */ /* 0x000fe2000000000f */
[----:B------:R-:W-:Y:S01]  /*9120*/  FMUL R19, R24, R19 ;  /* 0x0000001318137220 */ /* 0x000fe20000400000 */
[----:B------:R-:W-:Y:S01]  /*9130*/  F2FP.F16.F32.PACK_AB R6, R3, R2 ;  /* 0x000000020306723e */ /* 0x000fe200000000ff */
[C---:B------:R-:W-:Y:S01]  /*9140*/  FFMA R12, R26.reuse, R34, R12 ;  /* 0x000000221a0c7223 */ /* 0x040fe2000000000c */
[----:B------:R-:W-:Y:S01]  /*9150*/  F2FP.F16.F32.PACK_AB R7, R11, R7 ;  /* 0x000000070b07723e */ /* 0x000fe200000000ff */
[----:B------:R-:W-:Y:S01]  /*9160*/  FFMA R13, R26, R35, R13 ;  /* 0x000000231a0d7223 */ /* 0x000fe2000000000d */
[----:B------:R-:W-:Y:S01]  /*9170*/  LEA R0, R0, UR45, 0x1 ;  /* 0x0000002d00007c11 */ /* 0x000fe2000f8e08ff */
[C---:B------:R-:W-:Y:S01]  /*9180*/  FFMA R14, R26.reuse, R36, R14 ;  /* 0x000000241a0e7223 */ /* 0x040fe2000000000e */
[----:B------:R-:W-:Y:S01]  /*9190*/  FFMA R19, R26, R37, R19 ;  /* 0x000000251a137223 */ /* 0x000fe20000000013 */
[----:B------:R-:W-:Y:S02]  /*91a0*/  F2FP.F16.F32.PACK_AB R8, R9, R8 ;  /* 0x000000080908723e */ /* 0x000fe400000000ff */
[----:B------:R1:W-:Y:S01]  /*91b0*/  STS.128 [R0+0x300], R4 ;  /* 0x0003000400007388 */ /* 0x0003e20000000c00 */
        /* <DEDUP_REMOVED lines=16> */
[----:B------:R-:W-:Y:S01]  /*92c0*/  ULEA UR6, UR44, UR45, 0xc ;  /* 0x0000002d2c067291 */ /* 0x000fe2000f8e60ff */
[----:B------:R-:W-:Y:S01]  /*92d0*/  R2UR UR12, R54 ;  /* 0x00000000360c72ca */ /* 0x000fe200000e0000 */
[----:B------:R-:W-:Y:S01]  /*92e0*/  UIADD3 UR9, UPT, UPT, UR47, 0x10, URZ ;  /* 0x000000102f097890 */ /* 0x000fe2000fffe0ff */
[----:B------:R-:W-:Y:S01]  /*92f0*/  R2UR UR13, R55 ;  /* 0x00000000370d72ca */ /* 0x000fe200000e0000 */
[----:B------:R-:W-:Y:S02]  /*9300*/  UIADD3 UR8, UPT, UPT, UR6, 0x300, URZ ;  /* 0x0000030006087890 */ /* 0x000fe4000fffe0ff */
[----:B------:R-:W-:Y:S02]  /*9310*/  UIADD3 UR6, UPT, UPT, UR6, 0xb00, URZ ;  /* 0x00000b0006067890 */ /* 0x000fe4000fffe0ff */
[----:B------:R-:W-:Y:S02]  /*9320*/  UIADD3 UR7, UPT, UPT, UR47, 0x30, URZ ;  /* 0x000000302f077890 */ /* 0x000fe4000fffe0ff */
[----:B--2---:R-:W-:Y:S04]  /*9330*/  UIADD3 UR4, UP0, UPT, UR14, 0x780, URZ ;  /* 0x000007800e047890 */ /* 0x004fe8000ff1e0ff */
[----:B------:R-:W-:Y:S09]  /*9340*/  UIADD3.X UR5, UPT, UPT, URZ, UR15, URZ, UP0, !UPT ;  /* 0x0000000fff057290 */ /* 0x000ff200087fe4ff */
[----:B------:R2:W-:Y:S02]  /*9350*/  UTMASTG.5D.IM2COL [UR8], [UR4] ;  /* 0x00000008040073b5 */ /* 0x0005e40008060000 */
[----:B--2---:R-:W-:Y:S01]  /*9360*/  UMOV UR8, UR6 ;  /* 0x0000000600087c82 */ /* 0x004fe20008000000 */
[----:B------:R-:W-:Y:S02]  /*9370*/  UMOV UR9, UR7 ;  /* 0x0000000700097c82 */ /* 0x000fe40008000000 */
[----:B------:R2:W-:Y:S02]  /*9380*/  UTMASTG.5D.IM2COL [UR8], [UR4] ;  /* 0x00000008040073b5 */ /* 0x0005e40008060000 */
[----:B--2---:R0:W-:Y:S02]  /*9390*/  UTMACMDFLUSH ;  /* 0x00000000000079b7 */ /* 0x0041e40000000000 */
.L_x_149:
[----:B------:R-:W-:Y:S05]  /*93a0*/  BSYNC.RECONVERGENT B0 ;  /* 0x0000000000007941 */ /* 0x000fea0003800200 */
.L_x_148:
[----:B------:R-:W-:Y:S01]  /*93b0*/  UIADD3 UR4, UPT, UPT, UR44, 0x1, URZ ;  /* 0x000000012c047890 */ /* 0x000fe2000fffe0ff */
[----:B------:R-:W-:Y:S03]  /*93c0*/  BSSY.RECONVERGENT B0, `(.L_x_150) ;  /* 0x0000008000007945 */ /* 0x000fe60003800200 */
[----:B------:R-:W-:Y:S04]  /*93d0*/  UISETP.NE.AND UP0, UPT, UR4, 0x3, UPT ;  /* 0x000000030400788c */ /* 0x000fe8000bf05270 */
[----:B------:R-:W-:Y:S02]  /*93e0*/  UISETP.EQ.XOR UP1, UPT, UR46, 0x3, !UP0 ;  /* 0x000000032e00788c */ /* 0x000fe4000c722a70 */
[----:B------:R-:W-:Y:S02]  /*93f0*/  USEL UR48, UR4, URZ, UP0 ;  /* 0x000000ff04307287 */ /* 0x000fe40008000000 */
[----:B------:R-:W-:Y:S04]  /*9400*/  USEL UR5, URZ, 0x1, !UP1 ;  /* 0x00000001ff057887 */ /* 0x000fe8000c800000 */
[----:B------:R-:W-:Y:S01]  /*9410*/  ULOP3.LUT UR51, UR51, UR5, URZ, 0x3c, !UPT ;  /* 0x0000000533337292 */ /* 0x000fe2000f8e3cff */
[----:B------:R-:W-:Y:S11]  /*9420*/  @P0 BRA `(.L_x_151) ;  /* 0x0000000000040947 */ /* 0x000ff60003800000 */
[----:B------:R-:W-:Y:S04]  /*9430*/  DEPBAR.LE SB0, 0x1 ;  /* 0x000080400000791a */ /* 0x000fe80000000000 */
.L_x_151:
[----:B------:R-:W-:Y:S05]  /*9440*/  BSYNC.RECONVERGENT B0 ;  /* 0x0000000000007941 */ /* 0x000fea0003800200 */
.L_x_150:
[----:B------:R-:W-:Y:S01]  /*9450*/  BAR.SYNC.DEFER_BLOCKING 0x1, 0x80 ;  /* 0x0042000000007b1d */ /* 0x000fe20000010000 */
[----:B------:R-:W-:Y:S01]  /*9460*/  UISETP.NE.AND UP0, UPT, UR50, -0x2, UPT ;  /* 0xfffffffe3200788c */ /* 0x000fe2000bf05270 */
[----:B------:R-:W-:Y:S08]  /*9470*/  IADD3 R22, PT, PT, R22, 0x1, RZ ;  /* 0x0000000116167810 */ /* 0x000ff00007ffe0ff */
[----:B------:R-:W-:Y:S05]  /*9480*/  BRA.U !UP0, `(.L_x_152) ;  /* 0x0000000108287547 */ /* 0x000fea000b800000 */
[----:B-1----:R-:W1:Y:S01]  /*9490*/  S2R R0, SR_CgaCtaId ;  /* 0x0000000000007919 */ /* 0x002e620000008800 */
[----:B------:R-:W-:Y:S01]  /*94a0*/  ISETP.NE.AND P0, PT, R60, RZ, PT ;  /* 0x000000ff3c00720c */ /* 0x000fe20003f05270 */
[----:B------:R-:W-:Y:S01]  /*94b0*/  IMAD.U32 R2, RZ, RZ, UR49 ;  /* 0x00000031ff027e24 */ /* 0x000fe2000f8e00ff */
[----:B------:R-:W-:Y:S04]  /*94c0*/  UIADD3 UR4, UPT, UPT, UR49, 0x1, URZ ;  /* 0x0000000131047890 */ /* 0x000fe8000fffe0ff */
[----:B------:R-:W-:Y:S04]  /*94d0*/  UISETP.NE.AND UP0, UPT, UR4, 0x3, UPT ;  /* 0x000000030400788c */ /* 0x000fe8000bf05270 */
[----:B------:R-:W-:Y:S03]  /*94e0*/  USEL UR49, UR4, URZ, UP0 ;  /* 0x000000ff04317287 */ /* 0x000fe60008000000 */
[----:B------:R-:W-:Y:S05]  /*94f0*/  @P0 LEA R2, R2, UR45, 0x3 ;  /* 0x0000002d02020c11 */ /* 0x000fea000f8e18ff */
[----:B------:R-:W-:Y:S05]  /*9500*/  @P0 VIADD R2, R2, 0x248 ;  /* 0x0000024802020836 */ /* 0x000fea0000000000 */
[----:B-1----:R-:W-:Y:S04]  /*9510*/  @P0 PRMT R0, R0, 0x654, R2 ;  /* 0x0000065400000816 */ /* 0x002fe80000000002 */
[----:B------:R2:W-:Y:S03]  /*9520*/  @P0 SYNCS.ARRIVE.TRANS64.RED.A1T0 RZ, [R0+URZ], RZ ;  /* 0x000000ff00ff09a7 */ /* 0x0005e600081004ff */
.L_x_152:
[----:B------:R-:W-:Y:S01]  /*9530*/  R2UR UR5, R47 ;  /* 0x000000002f0572ca */ /* 0x000fe200000e0000 */
[----:B------:R-:W-:Y:S01]  /*9540*/  UISETP.NE.AND UP0, UPT, UR60, URZ, UPT ;  /* 0x000000ff3c00728c */ /* 0x000fe2000bf05270 */
[----:B------:R-:W-:Y:S01]  /*9550*/  R2UR UR4, R48 ;  /* 0x00000000300472ca */ /* 0x000fe200000e0000 */
[----:B------:R-:W-:Y:S01]  /*9560*/  UIADD3 UR50, UPT, UPT, UR50, 0x2, URZ ;  /* 0x0000000232327890 */ /* 0x000fe2000fffe0ff */
[----:B------:R-:W-:Y:S01]  /*9570*/  ISETP.NE.AND P0, PT, R22, 0x2, PT ;  /* 0x000000021600780c */ /* 0x000fe20003f05270 */
[----:B------:R-:W-:Y:S01]  /*9580*/  UMOV UR46, UR61 ;  /* 0x0000003d002e7c82 */ /* 0x000fe20008000000 */
[----:B------:R-:W-:Y:S02]  /*9590*/  LOP3.LUT R50, R50, 0x1, RZ, 0x3c, !PT ;  /* 0x0000000132327812 */ /* 0x000fe400078e3cff */
[----:B-12---:R-:W-:Y:S02]  /*95a0*/  SEL R0, RZ, 0x1, P0 ;  /* 0x00000001ff007807 */ /* 0x006fe40000000000 */
[----:B------:R-:W-:Y:S02]  /*95b0*/  SEL R22, R22, RZ, P0 ;  /* 0x000000ff16167207 */ /* 0x000fe40000000000 */
[----:B------:R-:W-:Y:S01]  /*95c0*/  LOP3.LUT R51, R51, R0, RZ, 0x3c, !PT ;  /* 0x0000000033337212 */ /* 0x000fe200078e3cff */
[----:B------:R-:W-:Y:S02]  /*95d0*/  UIADD3 UR19, UPT, UPT, UR36, UR5, URZ ;  /* 0x0000000524137290 */ /* 0x000fe4000fffe0ff */
[----:B------:R-:W-:Y:S01]  /*95e0*/  UIADD3 UR44, UPT, UPT, UR37, UR4, URZ ;  /* 0x00000004252c7290 */ /* 0x000fe2000fffe0ff */
[----:B------:R-:W-:Y:S11]  /*95f0*/  BRA.U UP0, `(.L_x_153) ;  /* 0xffffffd900e87547 */ /* 0x000ff6000b83ffff */
[----:B------:R-:W-:-:S13]  /*9600*/  R2UR UR4, R49 ;  /* 0x00000000310472ca */ /* 0x000fda00000e0000 */
[----:B------:R-:W-:-:S09]  /*9610*/  UISETP.NE.AND UP0, UPT, UR4, URZ, UPT ;  /* 0x000000ff0400728c */ /* 0x000fd2000bf05270 */
[----:B------:R-:W-:Y:S05]  /*9620*/  BRA.U !UP0, `(.L_x_154) ;  /* 0x0000000108487547 */ /* 0x000fea000b800000 */
[----:B------:R-:W1:Y:S02]  /*9630*/  LDCU.64 UR4, c[0x0][0x990] ;  /* 0x00013200ff0477ac */ /* 0x000e640008000a00 */
[----:B-1----:R-:W-:-:S04]  /*9640*/  UISETP.NE.U32.AND UP0, UPT, UR4, URZ, UPT ;  /* 0x000000ff0400728c */ /* 0x002fc8000bf05070 */
[----:B------:R-:W-:-:S09]  /*9650*/  UISETP.NE.AND.EX UP0, UPT, UR5, URZ, UPT, UP0 ;  /* 0x000000ff0500728c */ /* 0x000fd2000bf05300 */
[----:B------:R-:W-:Y:S05]  /*9660*/  BRA.U UP0, `(.L_x_155) ;  /* 0x00000001000c7547 */ /* 0x000fea000b800000 */
[----:B------:R-:W-:-:S13]  /*9670*/  FSETP.NEU.AND P0, PT, R26, RZ, PT ;  /* 0x000000ff1a00720b */ /* 0x000fda0003f0d000 */
[----:B------:R-:W-:Y:S05]  /*9680*/  @!P0 EXIT ;  /* 0x000000000000894d */ /* 0x000fea0003800000 */
[----:B------:R-:W-:Y:S05]  /*9690*/  BRA `(.L_x_154) ;  /* 0x00000000002c7947 */ /* 0x000fea0003800000 */
.L_x_155:
[----:B------:R-:W-:Y:S01]  /*96a0*/  ISETP.NE.AND P0, PT, R59, RZ, PT ;  /* 0x000000ff3b00720c */ /* 0x000fe20003f05270 */
[----:B------:R-:W-:-:S12]  /*96b0*/  BSSY.RECONVERGENT B0, `(.L_x_154) ;  /* 0x0000009000007945 */ /* 0x000fd80003800200 */
[----:B------:R-:W-:Y:S05]  /*96c0*/  @P0 BRA `(.L_x_156) ;  /* 0x0000000000140947 */ /* 0x000fea0003800000 */
[----:B------:R-:W1:Y:S02]  /*96d0*/  LDCU.64 UR4, c[0x0][0x988] ;  /* 0x00013100ff0477ac */ /* 0x000e640008000a00 */
[----:B-1----:R-:W-:-:S04]  /*96e0*/  ISETP.NE.U32.AND P0, PT, RZ, UR4, PT ;  /* 0x00000004ff007c0c */ /* 0x002fc8000bf05070 */
[----:B------:R-:W-:-:S13]  /*96f0*/  ISETP.NE.AND.EX P0, PT, RZ, UR5, PT, P0 ;  /* 0x00000005ff007c0c */ /* 0x000fda000bf05300 */
[----:B------:R-:W-:Y:S05]  /*9700*/  @!P0 EXIT ;  /* 0x000000000000894d */ /* 0x000fea0003800000 */
[----:B------:R-:W-:Y:S05]  /*9710*/  BRA `(.L_x_157) ;  /* 0x0000000000087947 */ /* 0x000fea0003800000 */
.L_x_156:
[----:B------:R-:W-:-:S13]  /*9720*/  FSETP.NEU.AND P0, PT, R26, RZ, PT ;  /* 0x000000ff1a00720b */ /* 0x000fda0003f0d000 */
[----:B------:R-:W-:Y:S05]  /*9730*/  @!P0 EXIT ;  /* 0x000000000000894d */ /* 0x000fea0003800000 */
.L_x_157:
[----:B------:R-:W-:Y:S05]  /*9740*/  BSYNC.RECONVERGENT B0 ;  /* 0x0000000000007941 */ /* 0x000fea0003800200 */
.L_x_154:
[----:B------:R-:W1:Y:S01]  /*9750*/  S2UR UR5, SR_CgaCtaId ;  /* 0x00000000000579c3 */ /* 0x000e620000008800 */
[----:B------:R-:W-:Y:S01]  /*9760*/  ULEA UR4, UR49, UR45, 0x3 ;  /* 0x0000002d31047291 */ /* 0x000fe2000f8e18ff */
[----:B------:R-:W-:-:S04]  /*9770*/  DEPBAR.LE SB0, 0x0 ;  /* 0x000080000000791a */ /* 0x000fc80000000000 */
[----:B------:R-:W-:-:S04]  /*9780*/  UIADD3 UR4, UPT, UPT, UR4, 0x248, URZ ;  /* 0x0000024804047890 */ /* 0x000fc8000fffe0ff */
[----:B-1----:R-:W-:-:S09]  /*9790*/  UPRMT UR4, UR5, 0x654, UR4 ;  /* 0x0000065405047896 */ /* 0x002fd20008000004 */
[----:B------:R-:W-:Y:S01]  /*97a0*/  SYNCS.ARRIVE.TRANS64.RED.A1T0 RZ, [UR4], RZ ;  /* 0x000000ffffff79a7 */ /* 0x000fe20008100404 */
[----:B------:R-:W-:Y:S05]  /*97b0*/  EXIT ;  /* 0x000000000000794d */ /* 0x000fea0003800000 */
.L_x_25:
[----:B------:R-:W-:Y:S07]  /*97c0*/  MOV R0, UR9 ;  /* 0x0000000900007c02 */ /* 0x000fee0008000f00 */
.L_x_158:
[----:B--2---:R2:W3:Y:S02]  /*97d0*/  SYNCS.PHASECHK.TRANS64.TRYWAIT P0, [R0+URZ+0x118], R4 ;  /* 0x00011804000075a7 */ /* 0x0044e400080011ff */
[----:B---3--:R-:W-:Y:S05]  /*97e0*/  @!P0 NANOSLEEP.SYNCS 0x989680 ;  /* 0x009896800000895d */ /* 0x008fea0003900000 */
[----:B------:R-:W3:Y:S02]  /*97f0*/  @!P0 SYNCS.PHASECHK.TRANS64 P0, [R0+URZ+0x118], R4 ;  /* 0x00011804000085a7 */ /* 0x000ee400080010ff */
[----:B---3--:R-:W-:Y:S05]  /*9800*/  @!P0 BRA `(.L_x_158) ;  /* 0xfffffffc00f08947 */ /* 0x008fea000383ffff */
[----:B------:R-:W-:Y:S05]  /*9810*/  BRA `(.L_x_24) ;  /* 0xffffff8400f07947 */ /* 0x000fea000383ffff */
.L_x_32:
[----:B------:R-:W-:Y:S07]  /*9820*/  MOV R0, UR9 ;  /* 0x0000000900007c02 */ /* 0x000fee0008000f00 */
.L_x_159:
[----:B-1----:R1:W2:Y:S02]  /*9830*/  SYNCS.PHASECHK.TRANS64.TRYWAIT P0, [R0+URZ+0x118], R4 ;  /* 0x00011804000075a7 */ /* 0x0022a400080011ff */
[----:B--2---:R-:W-:Y:S05]  /*9840*/  @!P0 NANOSLEEP.SYNCS 0x989680 ;  /* 0x009896800000895d */ /* 0x004fea0003900000 */
[----:B------:R-:W2:Y:S02]  /*9850*/  @!P0 SYNCS.PHASECHK.TRANS64 P0, [R0+URZ+0x118], R4 ;  /* 0x00011804000085a7 */ /* 0x000ea400080010ff */
[----:B--2---:R-:W-:Y:S05]  /*9860*/  @!P0 BRA `(.L_x_159) ;  /* 0xfffffffc00f08947 */ /* 0x004fea000383ffff */
[----:B------:R-:W-:Y:S05]  /*9870*/  BRA `(.L_x_31) ;  /* 0xffffff8c00947947 */ /* 0x000fea000383ffff */
.L_x_37:
[----:B-1----:R-:W-:-:S07]  /*9880*/  MOV R0, UR30 ;  /* 0x0000001e00007c02 */ /* 0x002fce0008000f00 */
.L_x_160:
[----:B-1----:R1:W2:Y:S02]  /*9890*/  SYNCS.PHASECHK.TRANS64.TRYWAIT P0, [R0+URZ+0x270], R3 ;  /* 0x00027003000075a7 */ /* 0x0022a400080011ff */
[----:B--2---:R-:W-:Y:S05]  /*98a0*/  @!P0 NANOSLEEP.SYNCS 0x989680 ;  /* 0x009896800000895d */ /* 0x004fea0003900000 */
[----:B------:R-:W2:Y:S02]  /*98b0*/  @!P0 SYNCS.PHASECHK.TRANS64 P0, [R0+URZ+0x270], R3 ;  /* 0x00027003000085a7 */ /* 0x000ea400080010ff */
[----:B--2---:R-:W-:Y:S05]  /*98c0*/  @!P0 BRA `(.L_x_160) ;  /* 0xfffffffc00f08947 */ /* 0x004fea000383ffff */
[----:B------:R-:W-:Y:S05]  /*98d0*/  BRA `(.L_x_161) ;  /* 0xffffff9000787947 */ /* 0x000fea000383ffff */
.L_x_41:
[----:B------:R-:W-:-:S07]  /*98e0*/  MOV R0, UR4 ;  /* 0x0000000400007c02 */ /* 0x000fce0008000f00 */
.L_x_162:
[----:B-1----:R1:W2:Y:S02]  /*98f0*/  SYNCS.PHASECHK.TRANS64.TRYWAIT P0, [R0+URZ], R2 ;  /* 0x00000002000075a7 */ /* 0x0022a400080011ff */
[----:B--2---:R-:W-:Y:S05]  /*9900*/  @!P0 NANOSLEEP.SYNCS 0x989680 ;  /* 0x009896800000895d */ /* 0x004fea0003900000 */
[----:B------:R-:W2:Y:S02]  /*9910*/  @!P0 SYNCS.PHASECHK.TRANS64 P0, [R0+URZ], R2 ;  /* 0x00000002000085a7 */ /* 0x000ea400080010ff */
[----:B--2---:R-:W-:Y:S05]  /*9920*/  @!P0 BRA `(.L_x_162) ;  /* 0xfffffffc00f08947 */ /* 0x004fea000383ffff */
[----:B------:R-:W-:Y:S05]  /*9930*/  BRA `(.L_x_163) ;  /* 0xffffff9800107947 */ /* 0x000fea000383ffff */
.L_x_42:
[----:B------:R-:W-:-:S07]  /*9940*/  MOV R0, UR5 ;  /* 0x0000000500007c02 */ /* 0x000fce0008000f00 */
.L_x_164:
[----:B-1----:R1:W2:Y:S02]  /*9950*/  SYNCS.PHASECHK.TRANS64.TRYWAIT P0, [R0+URZ], R2 ;  /* 0x00000002000075a7 */ /* 0x0022a400080011ff */
[----:B--2---:R-:W-:Y:S05]  /*9960*/  @!P0 NANOSLEEP.SYNCS 0x989680 ;  /* 0x009896800000895d */ /* 0x004fea0003900000 */
[----:B------:R-:W2:Y:S02]  /*9970*/  @!P0 SYNCS.PHASECHK.TRANS64 P0, [R0+URZ], R2 ;  /* 0x00000002000085a7 */ /* 0x000ea400080010ff */
[----:B--2---:R-:W-:Y:S05]  /*9980*/  @!P0 BRA `(.L_x_164) ;  /* 0xfffffffc00f08947 */ /* 0x004fea000383ffff */
[----:B------:R-:W-:Y:S05]  /*9990*/  BRA `(.L_x_165) ;  /* 0xffffff9800207947 */ /* 0x000fea000383ffff */
.L_x_43:
[----:B------:R-:W-:-:S07]  /*99a0*/  MOV R0, UR5 ;  /* 0x0000000500007c02 */ /* 0x000fce0008000f00 */
.L_x_166:
[----:B-1----:R1:W2:Y:S02]  /*99b0*/  SYNCS.PHASECHK.TRANS64.TRYWAIT P0, [R0+URZ], R2 ;  /* 0x00000002000075a7 */ /* 0x0022a400080011ff */
[----:B--2---:R-:W-:Y:S05]  /*99c0*/  @!P0 NANOSLEEP.SYNCS 0x989680 ;  /* 0x009896800000895d */ /* 0x004fea0003900000 */
[----:B------:R-:W2:Y:S02]  /*99d0*/  @!P0 SYNCS.PHASECHK.TRANS64 P0, [R0+URZ], R2 ;  /* 0x00000002000085a7 */ /* 0x000ea400080010ff */
[----:B--2---:R-:W-:Y:S05]  /*99e0*/  @!P0 BRA `(.L_x_166) ;  /* 0xfffffffc00f08947 */ /* 0x004fea000383ffff */
[----:B------:R-:W-:Y:S05]  /*99f0*/  BRA `(.L_x_167) ;  /* 0xffffff9800307947 */ /* 0x000fea000383ffff */
.L_x_44:
[----:B------:R-:W-:-:S07]  /*9a00*/  MOV R0, UR5 ;  /* 0x0000000500007c02 */ /* 0x000fce0008000f00 */
.L_x_168:
[----:B-1----:R1:W2:Y:S02]  /*9a10*/  SYNCS.PHASECHK.TRANS64.TRYWAIT P0, [R0+URZ], R2 ;  /* 0x00000002000075a7 */ /* 0x0022a400080011ff */
[----:B--2---:R-:W-:Y:S05]  /*9a20*/  @!P0 NANOSLEEP.SYNCS 0x989680 ;  /* 0x009896800000895d */ /* 0x004fea0003900000 */
[----:B------:R-:W2:Y:S02]  /*9a30*/  @!P0 SYNCS.PHASECHK.TRANS64 P0, [R0+URZ], R2 ;  /* 0x00000002000085a7 */ /* 0x000ea400080010ff */
[----:B--2---:R-:W-:Y:S05]  /*9a40*/  @!P0 BRA `(.L_x_168) ;  /* 0xfffffffc00f08947 */ /* 0x004fea000383ffff */
[----:B------:R-:W-:Y:S05]  /*9a50*/  BRA `(.L_x_169) ;  /* 0xffffff9800407947 */ /* 0x000fea000383ffff */
.L_x_45:
[----:B------:R-:W-:-:S07]  /*9a60*/  MOV R0, UR5 ;  /* 0x0000000500007c02 */ /* 0x000fce0008000f00 */
.L_x_170:
[----:B-1----:R1:W2:Y:S02]  /*9a70*/  SYNCS.PHASECHK.TRANS64.TRYWAIT P0, [R0+URZ], R2 ;  /* 0x00000002000075a7 */ /* 0x0022a400080011ff */
[----:B--2---:R-:W-:Y:S05]  /*9a80*/  @!P0 NANOSLEEP.SYNCS 0x989680 ;  /* 0x009896800000895d */ /* 0x004fea0003900000 */
[----:B------:R-:W2:Y:S02]  /*9a90*/  @!P0 SYNCS.PHASECHK.TRANS64 P0, [R0+URZ], R2 ;  /* 0x00000002000085a7 */ /* 0x000ea400080010ff */
[----:B--2---:R-:W-:Y:S05]  /*9aa0*/  @!P0 BRA `(.L_x_170) ;  /* 0xfffffffc00f08947 */ /* 0x004fea000383ffff */
[----:B------:R-:W-:Y:S05]  /*9ab0*/  BRA `(.L_x_171) ;  /* 0xffffff9800507947 */ /* 0x000fea000383ffff */
.L_x_46:
[----:B------:R-:W-:-:S07]  /*9ac0*/  MOV R0, UR5 ;  /* 0x0000000500007c02 */ /* 0x000fce0008000f00 */
.L_x_172:
[----:B-1----:R1:W2:Y:S02]  /*9ad0*/  SYNCS.PHASECHK.TRANS64.TRYWAIT P0, [R0+URZ], R2 ;  /* 0x00000002000075a7 */ /* 0x0022a400080011ff */
[----:B--2---:R-:W-:Y:S05]  /*9ae0*/  @!P0 NANOSLEEP.SYNCS 0x989680 ;  /* 0x009896800000895d */ /* 0x004fea0003900000 */
[----:B------:R-:W2:Y:S02]  /*9af0*/  @!P0 SYNCS.PHASECHK.TRANS64 P0, [R0+URZ], R2 ;  /* 0x00000002000085a7 */ /* 0x000ea400080010ff */
[----:B--2---:R-:W-:Y:S05]  /*9b00*/  @!P0 BRA `(.L_x_172) ;  /* 0xfffffffc00f08947 */ /* 0x004fea000383ffff */
[----:B------:R-:W-:Y:S05]  /*9b10*/  BRA `(.L_x_173) ;  /* 0xffffff9800607947 */ /* 0x000fea000383ffff */
.L_x_47:
[----:B------:R-:W-:-:S07]  /*9b20*/  MOV R0, UR5 ;  /* 0x0000000500007c02 */ /* 0x000fce0008000f00 */
.L_x_174:
[----:B-1----:R1:W2:Y:S02]  /*9b30*/  SYNCS.PHASECHK.TRANS64.TRYWAIT P0, [R0+URZ], R2 ;  /* 0x00000002000075a7 */ /* 0x0022a400080011ff */
[----:B--2---:R-:W-:Y:S05]  /*9b40*/  @!P0 NANOSLEEP.SYNCS 0x989680 ;  /* 0x009896800000895d */ /* 0x004fea0003900000 */
[----:B------:R-:W2:Y:S02]  /*9b50*/  @!P0 SYNCS.PHASECHK.TRANS64 P0, [R0+URZ], R2 ;  /* 0x00000002000085a7 */ /* 0x000ea400080010ff */
[----:B--2---:R-:W-:Y:S05]  /*9b60*/  @!P0 BRA `(.L_x_174) ;  /* 0xfffffffc00f08947 */ /* 0x004fea000383ffff */
[----:B------:R-:W-:Y:S05]  /*9b70*/  BRA `(.L_x_175) ;  /* 0xffffff9800707947 */ /* 0x000fea000383ffff */
.L_x_48:
[----:B------:R-:W-:-:S07]  /*9b80*/  MOV R0, UR5 ;  /* 0x0000000500007c02 */ /* 0x000fce0008000f00 */
.L_x_176:
[----:B-1----:R1:W2:Y:S02]  /*9b90*/  SYNCS.PHASECHK.TRANS64.TRYWAIT P0, [R0+URZ], R2 ;  /* 0x00000002000075a7 */ /* 0x0022a400080011ff */
[----:B--2---:R-:W-:Y:S05]  /*9ba0*/  @!P0 NANOSLEEP.SYNCS 0x989680 ;  /* 0x009896800000895d */ /* 0x004fea0003900000 */
[----:B------:R-:W2:Y:S02]  /*9bb0*/  @!P0 SYNCS.PHASECHK.TRANS64 P0, [R0+URZ], R2 ;  /* 0x00000002000085a7 */ /* 0x000ea400080010ff */
[----:B--2---:R-:W-:Y:S05]  /*9bc0*/  @!P0 BRA `(.L_x_176) ;  /* 0xfffffffc00f08947 */ /* 0x004fea000383ffff */
[----:B------:R-:W-:Y:S05]  /*9bd0*/  BRA `(.L_x_177) ;  /* 0xffffff9800807947 */ /* 0x000fea000383ffff */
.L_x_49:
[----:B------:R-:W-:-:S07]  /*9be0*/  MOV R0, UR5 ;  /* 0x0000000500007c02 */ /* 0x000fce0008000f00 */
.L_x_178:
[----:B-1----:R1:W2:Y:S02]  /*9bf0*/  SYNCS.PHASECHK.TRANS64.TRYWAIT P0, [R0+URZ], R2 ;  /* 0x00000002000075a7 */ /* 0x0022a400080011ff */
[----:B--2---:R-:W-:Y:S05]  /*9c00*/  @!P0 NANOSLEEP.SYNCS 0x989680 ;  /* 0x009896800000895d */ /* 0x004fea0003900000 */
[----:B------:R-:W2:Y:S02]  /*9c10*/  @!P0 SYNCS.PHASECHK.TRANS64 P0, [R0+URZ], R2 ;  /* 0x00000002000085a7 */ /* 0x000ea400080010ff */
[----:B--2---:R-:W-:Y:S05]  /*9c20*/  @!P0 BRA `(.L_x_178) ;  /* 0xfffffffc00f08947 */ /* 0x004fea000383ffff */
[----:B------:R-:W-:Y:S05]  /*9c30*/  BRA `(.L_x_179) ;  /* 0xffffff9800907947 */ /* 0x000fea000383ffff */
.L_x_50:
[----:B------:R-:W-:-:S07]  /*9c40*/  MOV R0, UR5 ;  /* 0x0000000500007c02 */ /* 0x000fce0008000f00 */
.L_x_180:
[----:B-1----:R1:W2:Y:S02]  /*9c50*/  SYNCS.PHASECHK.TRANS64.TRYWAIT P0, [R0+URZ], R2 ;  /* 0x00000002000075a7 */ /* 0x0022a400080011ff */
[----:B--2---:R-:W-:Y:S05]  /*9c60*/  @!P0 NANOSLEEP.SYNCS 0x989680 ;  /* 0x009896800000895d */ /* 0x004fea0003900000 */
[----:B------:R-:W2:Y:S02]  /*9c70*/  @!P0 SYNCS.PHASECHK.TRANS64 P0, [R0+URZ], R2 ;  /* 0x00000002000085a7 */ /* 0x000ea400080010ff */
[----:B--2---:R-:W-:Y:S05]  /*9c80*/  @!P0 BRA `(.L_x_180) ;  /* 0xfffffffc00f08947 */ /* 0x004fea000383ffff */
[----:B------:R-:W-:Y:S05]  /*9c90*/  BRA `(.L_x_181) ;  /* 0xffffff9800a07947 */ /* 0x000fea000383ffff */
.L_x_51:
[----:B------:R-:W-:-:S07]  /*9ca0*/  MOV R0, UR5 ;  /* 0x0000000500007c02 */ /* 0x000fce0008000f00 */
.L_x_182:
[----:B-1----:R1:W2:Y:S02]  /*9cb0*/  SYNCS.PHASECHK.TRANS64.TRYWAIT P0, [R0+URZ], R2 ;  /* 0x00000002000075a7 */ /* 0x0022a400080011ff */
[----:B--2---:R-:W-:Y:S05]  /*9cc0*/  @!P0 NANOSLEEP.SYNCS 0x989680 ;  /* 0x009896800000895d */ /* 0x004fea0003900000 */
[----:B------:R-:W2:Y:S02]  /*9cd0*/  @!P0 SYNCS.PHASECHK.TRANS64 P0, [R0+URZ], R2 ;  /* 0x00000002000085a7 */ /* 0x000ea400080010ff */
[----:B--2---:R-:W-:Y:S05]  /*9ce0*/  @!P0 BRA `(.L_x_182) ;  /* 0xfffffffc00f08947 */ /* 0x004fea000383ffff */
[----:B------:R-:W-:Y:S05]  /*9cf0*/  BRA `(.L_x_183) ;  /* 0xffffff9800b07947 */ /* 0x000fea000383ffff */
.L_x_52:
[----:B------:R-:W-:-:S07]  /*9d00*/  MOV R0, UR5 ;  /* 0x0000000500007c02 */ /* 0x000fce0008000f00 */
.L_x_184:
[----:B-1----:R1:W2:Y:S02]  /*9d10*/  SYNCS.PHASECHK.TRANS64.TRYWAIT P0, [R0+URZ], R2 ;  /* 0x00000002000075a7 */ /* 0x0022a400080011ff */
[----:B--2---:R-:W-:Y:S05]  /*9d20*/  @!P0 NANOSLEEP.SYNCS 0x989680 ;  /* 0x009896800000895d */ /* 0x004fea0003900000 */
[----:B------:R-:W2:Y:S02]  /*9d30*/  @!P0 SYNCS.PHASECHK.TRANS64 P0, [R0+URZ], R2 ;  /* 0x00000002000085a7 */ /* 0x000ea400080010ff */
[----:B--2---:R-:W-:Y:S05]  /*9d40*/  @!P0 BRA `(.L_x_184) ;  /* 0xfffffffc00f08947 */ /* 0x004fea000383ffff */
[----:B------:R-:W-:Y:S05]  /*9d50*/  BRA `(.L_x_185) ;  /* 0xffffff9800c07947 */ /* 0x000fea000383ffff */
.L_x_53:
[----:B------:R-:W-:-:S07]  /*9d60*/  MOV R0, UR5 ;  /* 0x0000000500007c02 */ /* 0x000fce0008000f00 */
.L_x_186:
[----:B-1----:R1:W2:Y:S02]  /*9d70*/  SYNCS.PHASECHK.TRANS64.TRYWAIT P0, [R0+URZ], R2 ;  /* 0x00000002000075a7 */ /* 0x0022a400080011ff */
[----:B--2---:R-:W-:Y:S05]  /*9d80*/  @!P0 NANOSLEEP.SYNCS 0x989680 ;  /* 0x009896800000895d */ /* 0x004fea0003900000 */
[----:B------:R-:W2:Y:S02]  /*9d90*/  @!P0 SYNCS.PHASECHK.TRANS64 P0, [R0+URZ], R2 ;  /* 0x00000002000085a7 */ /* 0x000ea400080010ff */
[----:B--2---:R-:W-:Y:S05]  /*9da0*/  @!P0 BRA `(.L_x_186) ;  /* 0xfffffffc00f08947 */ /* 0x004fea000383ffff */
[----:B------:R-:W-:Y:S05]  /*9db0*/  BRA `(.L_x_187) ;  /* 0xffffff9800d07947 */ /* 0x000fea000383ffff */
.L_x_54:
[----:B------:R-:W-:-:S07]  /*9dc0*/  MOV R0, UR5 ;  /* 0x0000000500007c02 */ /* 0x000fce0008000f00 */
.L_x_188:
[----:B-1----:R1:W2:Y:S02]  /*9dd0*/  SYNCS.PHASECHK.TRANS64.TRYWAIT P0, [R0+URZ], R2 ;  /* 0x00000002000075a7 */ /* 0x0022a400080011ff */
[----:B--2---:R-:W-:Y:S05]  /*9de0*/  @!P0 NANOSLEEP.SYNCS 0x989680 ;  /* 0x009896800000895d */ /* 0x004fea0003900000 */
[----:B------:R-:W2:Y:S02]  /*9df0*/  @!P0 SYNCS.PHASECHK.TRANS64 P0, [R0+URZ], R2 ;  /* 0x00000002000085a7 */ /* 0x000ea400080010ff */
[----:B--2---:R-:W-:Y:S05]  /*9e00*/  @!P0 BRA `(.L_x_188) ;  /* 0xfffffffc00f08947 */ /* 0x004fea000383ffff */
[----:B------:R-:W-:Y:S05]  /*9e10*/  BRA `(.L_x_189) ;  /* 0xffffff9800e07947 */ /* 0x000fea000383ffff */
.L_x_55:
[----:B------:R-:W-:-:S07]  /*9e20*/  MOV R0, UR5 ;  /* 0x0000000500007c02 */ /* 0x000fce0008000f00 */
.L_x_190:
[----:B-1----:R1:W2:Y:S02]  /*9e30*/  SYNCS.PHASECHK.TRANS64.TRYWAIT P0, [R0+URZ], R2 ;  /* 0x00000002000075a7 */ /* 0x0022a400080011ff */
[----:B--2---:R-:W-:Y:S05]  /*9e40*/  @!P0 NANOSLEEP.SYNCS 0x989680 ;  /* 0x009896800000895d */ /* 0x004fea0003900000 */
[----:B------:R-:W2:Y:S02]  /*9e50*/  @!P0 SYNCS.PHASECHK.TRANS64 P0, [R0+URZ], R2 ;  /* 0x00000002000085a7 */ /* 0x000ea400080010ff */
[----:B--2---:R-:W-:Y:S05]  /*9e60*/  @!P0 BRA `(.L_x_190) ;  /* 0xfffffffc00f08947 */ /* 0x004fea000383ffff */
[----:B------:R-:W-:Y:S05]  /*9e70*/  BRA `(.L_x_191) ;  /* 0xffffff9800f07947 */ /* 0x000fea000383ffff */
.L_x_56:
[----:B------:R-:W-:-:S07]  /*9e80*/  MOV R0, UR5 ;  /* 0x0000000500007c02 */ /* 0x000fce0008000f00 */
.L_x_192:
[----:B-1----:R1:W2:Y:S02]  /*9e90*/  SYNCS.PHASECHK.TRANS64.TRYWAIT P0, [R0+URZ], R2 ;  /* 0x00000002000075a7 */ /* 0x0022a400080011ff */
[----:B--2---:R-:W-:Y:S05]  /*9ea0*/  @!P0 NANOSLEEP.SYNCS 0x989680 ;  /* 0x009896800000895d */ /* 0x004fea0003900000 */
[----:B------:R-:W2:Y:S02]  /*9eb0*/  @!P0 SYNCS.PHASECHK.TRANS64 P0, [R0+URZ], R2 ;  /* 0x00000002000085a7 */ /* 0x000ea400080010ff */
[----:B--2---:R-:W-:Y:S05]  /*9ec0*/  @!P0 BRA `(.L_x_192) ;  /* 0xfffffffc00f08947 */ /* 0x004fea000383ffff */
[----:B------:R-:W-:Y:S05]  /*9ed0*/  BRA `(.L_x_193) ;  /* 0xffffff9c00007947 */ /* 0x000fea000383ffff */
.L_x_57:
[----:B------:R-:W-:-:S07]  /*9ee0*/  MOV R0, UR5 ;  /* 0x0000000500007c02 */ /* 0x000fce0008000f00 */
.L_x_194:
[----:B-1----:R1:W2:Y:S02]  /*9ef0*/  SYNCS.PHASECHK.TRANS64.TRYWAIT P0, [R0+URZ], R2 ;  /* 0x00000002000075a7 */ /* 0x0022a400080011ff */
[----:B--2---:R-:W-:Y:S05]  /*9f00*/  @!P0 NANOSLEEP.SYNCS 0x989680 ;  /* 0x009896800000895d */ /* 0x004fea0003900000 */
[----:B------:R-:W2:Y:S02]  /*9f10*/  @!P0 SYNCS.PHASECHK.TRANS64 P0, [R0+URZ], R2 ;  /* 0x00000002000085a7 */ /* 0x000ea400080010ff */
[----:B--2---:R-:W-:Y:S05]  /*9f20*/  @!P0 BRA `(.L_x_194) ;  /* 0xfffffffc00f08947 */ /* 0x004fea000383ffff */
[----:B------:R-:W-:Y:S05]  /*9f30*/  BRA `(.L_x_195) ;  /* 0xffffff9c00107947 */ /* 0x000fea000383ffff */
.L_x_58:
[----:B------:R-:W-:-:S07]  /*9f40*/  MOV R0, UR5 ;  /* 0x0000000500007c02 */ /* 0x000fce0008000f00 */
.L_x_196:
[----:B-1----:R1:W2:Y:S02]  /*9f50*/  SYNCS.PHASECHK.TRANS64.TRYWAIT P0, [R0+URZ], R2 ;  /* 0x00000002000075a7 */ /* 0x0022a400080011ff */
[----:B--2---:R-:W-:Y:S05]  /*9f60*/  @!P0 NANOSLEEP.SYNCS 0x989680 ;  /* 0x009896800000895d */ /* 0x004fea0003900000 */
[----:B------:R-:W2:Y:S02]  /*9f70*/  @!P0 SYNCS.PHASECHK.TRANS64 P0, [R0+URZ], R2 ;  /* 0x00000002000085a7 */ /* 0x000ea400080010ff */
[----:B--2---:R-:W-:Y:S05]  /*9f80*/  @!P0 BRA `(.L_x_196) ;  /* 0xfffffffc00f08947 */ /* 0x004fea000383ffff */
[----:B------:R-:W-:Y:S05]  /*9f90*/  BRA `(.L_x_197) ;  /* 0xffffff9c00207947 */ /* 0x000fea000383ffff */
.L_x_59:
[----:B------:R-:W-:-:S07]  /*9fa0*/  MOV R0, UR5 ;  /* 0x0000000500007c02 */ /* 0x000fce0008000f00 */
.L_x_198:
[----:B-1----:R1:W2:Y:S02]  /*9fb0*/  SYNCS.PHASECHK.TRANS64.TRYWAIT P0, [R0+URZ], R2 ;  /* 0x00000002000075a7 */ /* 0x0022a400080011ff */
[----:B--2---:R-:W-:Y:S05]  /*9fc0*/  @!P0 NANOSLEEP.SYNCS 0x989680 ;  /* 0x009896800000895d */ /* 0x004fea0003900000 */
[----:B------:R-:W2:Y:S02]  /*9fd0*/  @!P0 SYNCS.PHASECHK.TRANS64 P0, [R0+URZ], R2 ;  /* 0x00000002000085a7 */ /* 0x000ea400080010ff */
[----:B--2---:R-:W-:Y:S05]  /*9fe0*/  @!P0 BRA `(.L_x_198) ;  /* 0xfffffffc00f08947 */ /* 0x004fea000383ffff */
[----:B------:R-:W-:Y:S05]  /*9ff0*/  BRA `(.L_x_199) ;  /* 0xffffff9c00307947 */ /* 0x000fea000383ffff */
.L_x_60:
[----:B------:R-:W-:-:S07]  /*a000*/  MOV R0, UR5 ;  /* 0x0000000500007c02 */ /* 0x000fce0008000f00 */
.L_x_200:
[----:B-1----:R1:W2:Y:S02]  /*a010*/  SYNCS.PHASECHK.TRANS64.TRYWAIT P0, [R0+URZ], R2 ;  /* 0x00000002000075a7 */ /* 0x0022a400080011ff */
[----:B--2---:R-:W-:Y:S05]  /*a020*/  @!P0 NANOSLEEP.SYNCS 0x989680 ;  /* 0x009896800000895d */ /* 0x004fea0003900000 */
[----:B------:R-:W2:Y:S02]  /*a030*/  @!P0 SYNCS.PHASECHK.TRANS64 P0, [R0+URZ], R2 ;  /* 0x00000002000085a7 */ /* 0x000ea400080010ff */
[----:B--2---:R-:W-:Y:S05]  /*a040*/  @!P0 BRA `(.L_x_200) ;  /* 0xfffffffc00f08947 */ /* 0x004fea000383ffff */
[----:B------:R-:W-:Y:S05]  /*a050*/  BRA `(.L_x_201) ;  /* 0xffffff9c00407947 */ /* 0x000fea000383ffff */
.L_x_61:
[----:B------:R-:W-:-:S07]  /*a060*/  MOV R0, UR5 ;  /* 0x0000000500007c02 */ /* 0x000fce0008000f00 */
.L_x_202:
[----:B-1----:R1:W2:Y:S02]  /*a070*/  SYNCS.PHASECHK.TRANS64.TRYWAIT P0, [R0+URZ], R2 ;  /* 0x00000002000075a7 */ /* 0x0022a400080011ff */
[----:B--2---:R-:W-:Y:S05]  /*a080*/  @!P0 NANOSLEEP.SYNCS 0x989680 ;  /* 0x009896800000895d */ /* 0x004fea0003900000 */
[----:B------:R-:W2:Y:S02]  /*a090*/  @!P0 SYNCS.PHASECHK.TRANS64 P0, [R0+URZ], R2 ;  /* 0x00000002000085a7 */ /* 0x000ea400080010ff */
[----:B--2---:R-:W-:Y:S05]  /*a0a0*/  @!P0 BRA `(.L_x_202) ;  /* 0xfffffffc00f08947 */ /* 0x004fea000383ffff */
[----:B------:R-:W-:Y:S05]  /*a0b0*/  BRA `(.L_x_203) ;  /* 0xffffff9c00507947 */ /* 0x000fea000383ffff */
.L_x_62:
[----:B------:R-:W-:-:S07]  /*a0c0*/  MOV R0, UR5 ;  /* 0x0000000500007c02 */ /* 0x000fce0008000f00 */
.L_x_204:
[----:B-1----:R1:W2:Y:S02]  /*a0d0*/  SYNCS.PHASECHK.TRANS64.TRYWAIT P0, [R0+URZ], R2 ;  /* 0x00000002000075a7 */ /* 0x0022a400080011ff */
[----:B--2---:R-:W-:Y:S05]  /*a0e0*/  @!P0 NANOSLEEP.SYNCS 0x989680 ;  /* 0x009896800000895d */ /* 0x004fea0003900000 */
[----:B------:R-:W2:Y:S02]  /*a0f0*/  @!P0 SYNCS.PHASECHK.TRANS64 P0, [R0+URZ], R2 ;  /* 0x00000002000085a7 */ /* 0x000ea400080010ff */
[----:B--2---:R-:W-:Y:S05]  /*a100*/  @!P0 BRA `(.L_x_204) ;  /* 0xfffffffc00f08947 */ /* 0x004fea000383ffff */
[----:B------:R-:W-:Y:S05]  /*a110*/  BRA `(.L_x_205) ;  /* 0xffffff9c00607947 */ /* 0x000fea000383ffff */
.L_x_63:
[----:B------:R-:W-:-:S07]  /*a120*/  MOV R0, UR5 ;  /* 0x0000000500007c02 */ /* 0x000fce0008000f00 */
.L_x_206:
[----:B-1----:R1:W2:Y:S02]  /*a130*/  SYNCS.PHASECHK.TRANS64.TRYWAIT P0, [R0+URZ], R2 ;  /* 0x00000002000075a7 */ /* 0x0022a400080011ff */
[----:B--2---:R-:W-:Y:S05]  /*a140*/  @!P0 NANOSLEEP.SYNCS 0x989680 ;  /* 0x009896800000895d */ /* 0x004fea0003900000 */
[----:B------:R-:W2:Y:S02]  /*a150*/  @!P0 SYNCS.PHASECHK.TRANS64 P0, [R0+URZ], R2 ;  /* 0x00000002000085a7 */ /* 0x000ea400080010ff */
[----:B--2---:R-:W-:Y:S05]  /*a160*/  @!P0 BRA `(.L_x_206) ;  /* 0xfffffffc00f08947 */ /* 0x004fea000383ffff */
[----:B------:R-:W-:Y:S05]  /*a170*/  BRA `(.L_x_207) ;  /* 0xffffff9c00707947 */ /* 0x000fea000383ffff */
.L_x_64:
[----:B------:R-:W-:-:S07]  /*a180*/  MOV R0, UR5 ;  /* 0x0000000500007c02 */ /* 0x000fce0008000f00 */
.L_x_208:
[----:B-1----:R1:W2:Y:S02]  /*a190*/  SYNCS.PHASECHK.TRANS64.TRYWAIT P0, [R0+URZ], R2 ;  /* 0x00000002000075a7 */ /* 0x0022a400080011ff */
[----:B--2---:R-:W-:Y:S05]  /*a1a0*/  @!P0 NANOSLEEP.SYNCS 0x989680 ;  /* 0x009896800000895d */ /* 0x004fea0003900000 */
[----:B------:R-:W2:Y:S02]  /*a1b0*/  @!P0 SYNCS.PHASECHK.TRANS64 P0, [R0+URZ], R2 ;  /* 0x00000002000085a7 */ /* 0x000ea400080010ff */
[----:B--2---:R-:W-:Y:S05]  /*a1c0*/  @!P0 BRA `(.L_x_208) ;  /* 0xfffffffc00f08947 */ /* 0x004fea000383ffff */
[----:B------:R-:W-:Y:S05]  /*a1d0*/  BRA `(.L_x_209) ;  /* 0xffffff9c00807947 */ /* 0x000fea000383ffff */
.L_x_65:
[----:B------:R-:W-:-:S07]  /*a1e0*/  MOV R0, UR5 ;  /* 0x0000000500007c02 */ /* 0x000fce0008000f00 */
.L_x_210:
[----:B-1----:R1:W2:Y:S02]  /*a1f0*/  SYNCS.PHASECHK.TRANS64.TRYWAIT P0, [R0+URZ], R2 ;  /* 0x00000002000075a7 */ /* 0x0022a400080011ff */
[----:B--2---:R-:W-:Y:S05]  /*a200*/  @!P0 NANOSLEEP.SYNCS 0x989680 ;  /* 0x009896800000895d */ /* 0x004fea0003900000 */
[----:B------:R-:W2:Y:S02]  /*a210*/  @!P0 SYNCS.PHASECHK.TRANS64 P0, [R0+URZ], R2 ;  /* 0x00000002000085a7 */ /* 0x000ea400080010ff */
[----:B--2---:R-:W-:Y:S05]  /*a220*/  @!P0 BRA `(.L_x_210) ;  /* 0xfffffffc00f08947 */ /* 0x004fea000383ffff */
[----:B------:R-:W-:Y:S05]  /*a230*/  BRA `(.L_x_211) ;  /* 0xffffff9c00907947 */ /* 0x000fea000383ffff */
.L_x_66:
[----:B------:R-:W-:-:S07]  /*a240*/  MOV R0, UR5 ;  /* 0x0000000500007c02 */ /* 0x000fce0008000f00 */
.L_x_212:
[----:B-1----:R1:W2:Y:S02]  /*a250*/  SYNCS.PHASECHK.TRANS64.TRYWAIT P0, [R0+URZ], R2 ;  /* 0x00000002000075a7 */ /* 0x0022a400080011ff */
[----:B--2---:R-:W-:Y:S05]  /*a260*/  @!P0 NANOSLEEP.SYNCS 0x989680 ;  /* 0x009896800000895d */ /* 0x004fea0003900000 */
[----:B------:R-:W2:Y:S02]  /*a270*/  @!P0 SYNCS.PHASECHK.TRANS64 P0, [R0+URZ], R2 ;  /* 0x00000002000085a7 */ /* 0x000ea400080010ff */
[----:B--2---:R-:W-:Y:S05]  /*a280*/  @!P0 BRA `(.L_x_212) ;  /* 0xfffffffc00f08947 */ /* 0x004fea000383ffff */
[----:B------:R-:W-:Y:S05]  /*a290*/  BRA `(.L_x_213) ;  /* 0xffffff9c00a07947 */ /* 0x000fea000383ffff */
.L_x_67:
[----:B------:R-:W-:-:S07]  /*a2a0*/  MOV R0, UR5 ;  /* 0x0000000500007c02 */ /* 0x000fce0008000f00 */
.L_x_214:
[----:B-1----:R1:W2:Y:S02]  /*a2b0*/  SYNCS.PHASECHK.TRANS64.TRYWAIT P0, [R0+URZ], R2 ;  /* 0x00000002000075a7 */ /* 0x0022a400080011ff */
[----:B--2---:R-:W-:Y:S05]  /*a2c0*/  @!P0 NANOSLEEP.SYNCS 0x989680 ;  /* 0x009896800000895d */ /* 0x004fea0003900000 */
[----:B------:R-:W2:Y:S02]  /*a2d0*/  @!P0 SYNCS.PHASECHK.TRANS64 P0, [R0+URZ], R2 ;  /* 0x00000002000085a7 */ /* 0x000ea400080010ff */
[----:B--2---:R-:W-:Y:S05]  /*a2e0*/  @!P0 BRA `(.L_x_214) ;  /* 0xfffffffc00f08947 */ /* 0x004fea000383ffff */
[----:B------:R-:W-:Y:S05]  /*a2f0*/  BRA `(.L_x_215) ;  /* 0xffffff9c00b07947 */ /* 0x000fea000383ffff */
.L_x_68:
[----:B------:R-:W-:-:S07]  /*a300*/  MOV R0, UR5 ;  /* 0x0000000500007c02 */ /* 0x000fce0008000f00 */
.L_x_216:
[----:B-1----:R1:W2:Y:S02]  /*a310*/  SYNCS.PHASECHK.TRANS64.TRYWAIT P0, [R0+URZ], R2 ;  /* 0x00000002000075a7 */ /* 0x0022a400080011ff */
[----:B--2---:R-:W-:Y:S05]  /*a320*/  @!P0 NANOSLEEP.SYNCS 0x989680 ;  /* 0x009896800000895d */ /* 0x004fea0003900000 */
[----:B------:R-:W2:Y:S02]  /*a330*/  @!P0 SYNCS.PHASECHK.TRANS64 P0, [R0+URZ], R2 ;  /* 0x00000002000085a7 */ /* 0x000ea400080010ff */
[----:B--2---:R-:W-:Y:S05]  /*a340*/  @!P0 BRA `(.L_x_216) ;  /* 0xfffffffc00f08947 */ /* 0x004fea000383ffff */
[----:B------:R-:W-:Y:S05]  /*a350*/  BRA `(.L_x_217) ;  /* 0xffffff9c00c07947 */ /* 0x000fea000383ffff */
.L_x_69:
[----:B------:R-:W-:-:S07]  /*a360*/  MOV R0, UR5 ;  /* 0x0000000500007c02 */ /* 0x000fce0008000f00 */
.L_x_218:
[----:B-1----:R1:W2:Y:S02]  /*a370*/  SYNCS.PHASECHK.TRANS64.TRYWAIT P0, [R0+URZ], R2 ;  /* 0x00000002000075a7 */ /* 0x0022a400080011ff */
[----:B--2---:R-:W-:Y:S05]  /*a380*/  @!P0 NANOSLEEP.SYNCS 0x989680 ;  /* 0x009896800000895d */ /* 0x004fea0003900000 */
[----:B------:R-:W2:Y:S02]  /*a390*/  @!P0 SYNCS.PHASECHK.TRANS64 P0, [R0+URZ], R2 ;  /* 0x00000002000085a7 */ /* 0x000ea400080010ff */
[----:B--2---:R-:W-:Y:S05]  /*a3a0*/  @!P0 BRA `(.L_x_218) ;  /* 0xfffffffc00f08947 */ /* 0x004fea000383ffff */
[----:B------:R-:W-:Y:S05]  /*a3b0*/  BRA `(.L_x_219) ;  /* 0xffffff9c00d07947 */ /* 0x000fea000383ffff */
.L_x_70:
[----:B------:R-:W-:-:S07]  /*a3c0*/  MOV R0, UR5 ;  /* 0x0000000500007c02 */ /* 0x000fce0008000f00 */
.L_x_220:
[----:B-1----:R1:W2:Y:S02]  /*a3d0*/  SYNCS.PHASECHK.TRANS64.TRYWAIT P0, [R0+URZ], R2 ;  /* 0x00000002000075a7 */ /* 0x0022a400080011ff */
[----:B--2---:R-:W-:Y:S05]  /*a3e0*/  @!P0 NANOSLEEP.SYNCS 0x989680 ;  /* 0x009896800000895d */ /* 0x004fea0003900000 */
[----:B------:R-:W2:Y:S02]  /*a3f0*/  @!P0 SYNCS.PHASECHK.TRANS64 P0, [R0+URZ], R2 ;  /* 0x00000002000085a7 */ /* 0x000ea400080010ff */
[----:B--2---:R-:W-:Y:S05]  /*a400*/  @!P0 BRA `(.L_x_220) ;  /* 0xfffffffc00f08947 */ /* 0x004fea000383ffff */
[----:B------:R-:W-:Y:S05]  /*a410*/  BRA `(.L_x_221) ;  /* 0xffffff9c00e07947 */ /* 0x000fea000383ffff */
.L_x_71:
[----:B------:R-:W-:-:S07]  /*a420*/  MOV R0, UR5 ;  /* 0x0000000500007c02 */ /* 0x000fce0008000f00 */
.L_x_222:
[----:B-1----:R1:W2:Y:S02]  /*a430*/  SYNCS.PHASECHK.TRANS64.TRYWAIT P0, [R0+URZ], R2 ;  /* 0x00000002000075a7 */ /* 0x0022a400080011ff */
[----:B--2---:R-:W-:Y:S05]  /*a440*/  @!P0 NANOSLEEP.SYNCS 0x989680 ;  /* 0x009896800000895d */ /* 0x004fea0003900000 */
[----:B------:R-:W2:Y:S02]  /*a450*/  @!P0 SYNCS.PHASECHK.TRANS64 P0, [R0+URZ], R2 ;  /* 0x00000002000085a7 */ /* 0x000ea400080010ff */
[----:B--2---:R-:W-:Y:S05]  /*a460*/  @!P0 BRA `(.L_x_222) ;  /* 0xfffffffc00f08947 */ /* 0x004fea000383ffff */
[----:B------:R-:W-:Y:S05]  /*a470*/  BRA `(.L_x_223) ;  /* 0xffffff9c00f07947 */ /* 0x000fea000383ffff */
.L_x_72:
[----:B------:R-:W-:-:S07]  /*a480*/  MOV R0, UR5 ;  /* 0x0000000500007c02 */ /* 0x000fce0008000f00 */
.L_x_224:
[----:B-1----:R1:W2:Y:S02]  /*a490*/  SYNCS.PHASECHK.TRANS64.TRYWAIT P0, [R0+URZ], R2 ;  /* 0x00000002000075a7 */ /* 0x0022a400080011ff */
[----:B--2---:R-:W-:Y:S05]  /*a4a0*/  @!P0 NANOSLEEP.SYNCS 0x989680 ;  /* 0x009896800000895d */ /* 0x004fea0003900000 */
[----:B------:R-:W2:Y:S02]  /*a4b0*/  @!P0 SYNCS.PHASECHK.TRANS64 P0, [R0+URZ], R2 ;  /* 0x00000002000085a7 */ /* 0x000ea400080010ff */
[----:B--2---:R-:W-:Y:S05]  /*a4c0*/  @!P0 BRA `(.L_x_224) ;  /* 0xfffffffc00f08947 */ /* 0x004fea000383ffff */
[----:B------:R-:W-:Y:S05]  /*a4d0*/  BRA `(.L_x_225) ;  /* 0xffffffa000007947 */ /* 0x000fea000383ffff */
.L_x_73:
[----:B------:R-:W-:-:S07]  /*a4e0*/  MOV R0, UR5 ;  /* 0x0000000500007c02 */ /* 0x000fce0008000f00 */
.L_x_226:
[----:B-1----:R1:W2:Y:S02]  /*a4f0*/  SYNCS.PHASECHK.TRANS64.TRYWAIT P0, [R0+URZ], R2 ;  /* 0x00000002000075a7 */ /* 0x0022a400080011ff */
[----:B--2---:R-:W-:Y:S05]  /*a500*/  @!P0 NANOSLEEP.SYNCS 0x989680 ;  /* 0x009896800000895d */ /* 0x004fea0003900000 */
[----:B------:R-:W2:Y:S02]  /*a510*/  @!P0 SYNCS.PHASECHK.TRANS64 P0, [R0+URZ], R2 ;  /* 0x00000002000085a7 */ /* 0x000ea400080010ff */
[----:B--2---:R-:W-:Y:S05]  /*a520*/  @!P0 BRA `(.L_x_226) ;  /* 0xfffffffc00f08947 */ /* 0x004fea000383ffff */
[----:B------:R-:W-:Y:S05]  /*a530*/  BRA `(.L_x_227) ;  /* 0xffffffa000107947 */ /* 0x000fea000383ffff */
.L_x_74:
[----:B------:R-:W-:-:S07]  /*a540*/  MOV R0, UR5 ;  /* 0x0000000500007c02 */ /* 0x000fce0008000f00 */
.L_x_228:
[----:B-1----:R1:W2:Y:S02]  /*a550*/  SYNCS.PHASECHK.TRANS64.TRYWAIT P0, [R0+URZ], R2 ;  /* 0x00000002000075a7 */ /* 0x0022a400080011ff */
[----:B--2---:R-:W-:Y:S05]  /*a560*/  @!P0 NANOSLEEP.SYNCS 0x989680 ;  /* 0x009896800000895d */ /* 0x004fea0003900000 */
[----:B------:R-:W2:Y:S02]  /*a570*/  @!P0 SYNCS.PHASECHK.TRANS64 P0, [R0+URZ], R2 ;  /* 0x00000002000085a7 */ /* 0x000ea400080010ff */
[----:B--2---:R-:W-:Y:S05]  /*a580*/  @!P0 BRA `(.L_x_228) ;  /* 0xfffffffc00f08947 */ /* 0x004fea000383ffff */
[----:B------:R-:W-:Y:S05]  /*a590*/  BRA `(.L_x_229) ;  /* 0xffffffa000207947 */ /* 0x000fea000383ffff */
.L_x_77:
[----:B------:R-:W-:-:S07]  /*a5a0*/  MOV R4, UR4 ;  /* 0x0000000400047c02 */ /* 0x000fce0008000f00 */
.L_x_230:
[----:B--2---:R2:W3:Y:S02]  /*a5b0*/  SYNCS.PHASECHK.TRANS64.TRYWAIT P1, [R4+URZ+0x278], R6 ;  /* 0x00027806040075a7 */ /* 0x0044e400080211ff */
[----:B---3--:R-:W-:Y:S05]  /*a5c0*/  @!P1 NANOSLEEP.SYNCS 0x989680 ;  /* 0x009896800000995d */ /* 0x008fea0003900000 */
[----:B------:R-:W3:Y:S02]  /*a5d0*/  @!P1 SYNCS.PHASECHK.TRANS64 P1, [R4+URZ+0x278], R6 ;  /* 0x00027806040095a7 */ /* 0x000ee400080210ff */
[----:B---3--:R-:W-:Y:S05]  /*a5e0*/  @!P1 BRA `(.L_x_230) ;  /* 0xfffffffc00f09947 */ /* 0x008fea000383ffff */
[----:B------:R-:W-:Y:S05]  /*a5f0*/  BRA `(.L_x_231) ;  /* 0xffffffa000907947 */ /* 0x000fea000383ffff */
.L_x_78:
[----:B--2---:R-:W-:-:S07]  /*a600*/  MOV R4, UR4 ;  /* 0x0000000400047c02 */ /* 0x004fce0008000f00 */
.L_x_232:
[----:B--2---:R2:W3:Y:S02]  /*a610*/  SYNCS.PHASECHK.TRANS64.TRYWAIT P1, [R4+URZ+0x270], R5 ;  /* 0x00027005040075a7 */ /* 0x0044e400080211ff */
[----:B---3--:R-:W-:Y:S05]  /*a620*/  @!P1 NANOSLEEP.SYNCS 0x989680 ;  /* 0x009896800000995d */ /* 0x008fea0003900000 */
[----:B------:R-:W3:Y:S02]  /*a630*/  @!P1 SYNCS.PHASECHK.TRANS64 P1, [R4+URZ+0x270], R5 ;  /* 0x00027005040095a7 */ /* 0x000ee400080210ff */
[----:B---3--:R-:W-:Y:S05]  /*a640*/  @!P1 BRA `(.L_x_232) ;  /* 0xfffffffc00f09947 */ /* 0x008fea000383ffff */
[----:B------:R-:W-:Y:S05]  /*a650*/  BRA `(.L_x_233) ;  /* 0xffffffa000987947 */ /* 0x000fea000383ffff */
.L_x_88:
[----:B--2---:R-:W-:-:S04]  /*a660*/  MOV R5, UR5 ;  /* 0x0000000500057c02 */ /* 0x004fc80008000f00 */
[----:B------:R2:W3:Y:S03]  /*a670*/  SYNCS.PHASECHK.TRANS64.TRYWAIT P0, [R5+URZ+0x8], R6 ;  /* 0x00000806050075a7 */ /* 0x0004e600080011ff */
[----:B---3--:R-:W-:Y:S05]  /*a680*/  @!P0 NANOSLEEP.SYNCS 0x989680 ;  /* 0x009896800000895d */ /* 0x008fea0003900000 */
[----:B------:R-:W3:Y:S02]  /*a690*/  @!P0 SYNCS.PHASECHK.TRANS64 P0, [R5+URZ+0x8], R6 ;  /* 0x00000806050085a7 */ /* 0x000ee400080010ff */
[----:B---3--:R-:W-:Y:S05]  /*a6a0*/  @!P0 BRA `(.L_x_88) ;  /* 0xfffffffc00ec8947 */ /* 0x008fea000383ffff */
[----:B------:R-:W-:Y:S05]  /*a6b0*/  BRA `(.L_x_87) ;  /* 0xffffffa400647947 */ /* 0x000fea000383ffff */
.L_x_90:
[----:B------:R-:W-:Y:S01]  /*a6c0*/  BSSY B0, `(.L_x_234) ;  /* 0x0000006000007945 */ /* 0x000fe20003800000 */
[----:B------:R-:W-:-:S07]  /*a6d0*/  MOV R15, 0xffffffff ;  /* 0xffffffff000f7802 */ /* 0x000fce0000000f00 */
[----:B-12--5:R-:W-:Y:S05]  /*a6e0*/  WARPSYNC.COLLECTIVE R15, `(.L_x_235) ;  /* 0x000000000f0c7348 */ /* 0x026fea0003c00000 */
[----:B------:R-:W-:Y:S02]  /*a6f0*/  ELECT P6, UR79, PT ;  /* 0x00000000004f782f */ /* 0x000fe400038c0000 */
[----:B------:R-:W-:Y:S01]  /*a700*/  MOV R14, UR79 ;  /* 0x0000004f000e7c02 */ /* 0x000fe20008000f00 */
[----:B-12--5:R-:W-:Y:S10]  /*a710*/  ENDCOLLECTIVE ;  /* 0x000000000000791b */ /* 0x026ff40003800000 */
.L_x_235:
[----:B------:R-:W-:Y:S05]  /*a720*/  BSYNC B0 ;  /* 0x0000000000007941 */ /* 0x000fea0003800000 */
.L_x_234:
[----:B------:R-:W-:Y:S05]  /*a730*/  BRA `(.L_x_236) ;  /* 0xffffffa400947947 */ /* 0x000fea000383ffff */
.L_x_92:
[----:B--2---:R-:W-:-:S04]  /*a740*/  MOV R3, UR5 ;  /* 0x0000000500037c02 */ /* 0x004fc80008000f00 */
[----:B------:R2:W3:Y:S03]  /*a750*/  SYNCS.PHASECHK.TRANS64.TRYWAIT P0, [R3+URZ+0x8], R4 ;  /* 0x00000804030075a7 */ /* 0x0004e600080011ff */
[----:B---3--:R-:W-:Y:S05]  /*a760*/  @!P0 NANOSLEEP.SYNCS 0x989680 ;  /* 0x009896800000895d */ /* 0x008fea0003900000 */
[----:B------:R-:W3:Y:S02]  /*a770*/  @!P0 SYNCS.PHASECHK.TRANS64 P0, [R3+URZ+0x8], R4 ;  /* 0x00000804030085a7 */ /* 0x000ee400080010ff */
[----:B---3--:R-:W-:Y:S05]  /*a780*/  @!P0 BRA `(.L_x_92) ;  /* 0xfffffffc00ec8947 */ /* 0x008fea000383ffff */
[----:B------:R-:W-:Y:S05]  /*a790*/  BRA `(.L_x_91) ;  /* 0xffffffa400987947 */ /* 0x000fea000383ffff */
.L_x_93:
[----:B------:R-:W-:-:S07]  /*a7a0*/  MOV R4, UR17 ;  /* 0x0000001100047c02 */ /* 0x000fce0008000f00 */
.L_x_237:
[----:B-1----:R1:W2:Y:S02]  /*a7b0*/  SYNCS.PHASECHK.TRANS64.TRYWAIT P0, [R4+URZ+0x270], R5 ;  /* 0x00027005040075a7 */ /* 0x0022a400080011ff */
[----:B--2---:R-:W-:Y:S05]  /*a7c0*/  @!P0 NANOSLEEP.SYNCS 0x989680 ;  /* 0x009896800000895d */ /* 0x004fea0003900000 */
[----:B------:R-:W2:Y:S02]  /*a7d0*/  @!P0 SYNCS.PHASECHK.TRANS64 P0, [R4+URZ+0x270], R5 ;  /* 0x00027005040085a7 */ /* 0x000ea400080010ff */
[----:B--2---:R-:W-:Y:S05]  /*a7e0*/  @!P0 BRA `(.L_x_237) ;  /* 0xfffffffc00f08947 */ /* 0x004fea000383ffff */
[----:B------:R-:W-:Y:S05]  /*a7f0*/  BRA `(.L_x_238) ;  /* 0xffffffa800847947 */ /* 0x000fea000383ffff */
.L_x_95:
[----:B------:R-:W-:-:S07]  /*a800*/  MOV R4, UR22 ;  /* 0x0000001600047c02 */ /* 0x000fce0008000f00 */
.L_x_239:
[----:B-1----:R1:W2:Y:S02]  /*a810*/  SYNCS.PHASECHK.TRANS64.TRYWAIT P0, [R4+URZ+0x290], R5 ;  /* 0x00029005040075a7 */ /* 0x0022a400080011ff */
[----:B--2---:R-:W-:Y:S05]  /*a820*/  @!P0 NANOSLEEP.SYNCS 0x989680 ;  /* 0x009896800000895d */ /* 0x004fea0003900000 */
[----:B------:R-:W2:Y:S02]  /*a830*/  @!P0 SYNCS.PHASECHK.TRANS64 P0, [R4+URZ+0x290], R5 ;  /* 0x00029005040085a7 */ /* 0x000ea400080010ff */
[----:B--2---:R-:W-:Y:S05]  /*a840*/  @!P0 BRA `(.L_x_239) ;  /* 0xfffffffc00f08947 */ /* 0x004fea000383ffff */
[----:B------:R-:W-:Y:S05]  /*a850*/  BRA `(.L_x_94) ;  /* 0xffffffa800a47947 */ /* 0x000fea000383ffff */
.L_x_99:
[----:B-1----:R-:W-:Y:S07]  /*a860*/  MOV R4, UR10 ;  /* 0x0000000a00047c02 */ /* 0x002fee0008000f00 */
.L_x_240:
[----:B-1----:R1:W2:Y:S02]  /*a870*/  SYNCS.PHASECHK.TRANS64.TRYWAIT P0, [R4+URZ], R6 ;  /* 0x00000006040075a7 */ /* 0x0022a400080011ff */
[----:B--2---:R-:W-:Y:S05]  /*a880*/  @!P0 NANOSLEEP.SYNCS 0x989680 ;  /* 0x009896800000895d */ /* 0x004fea0003900000 */
[----:B------:R-:W2:Y:S02]  /*a890*/  @!P0 SYNCS.PHASECHK.TRANS64 P0, [R4+URZ], R6 ;  /* 0x00000006040085a7 */ /* 0x000ea400080010ff */
[----:B--2---:R-:W-:Y:S05]  /*a8a0*/  @!P0 BRA `(.L_x_240) ;  /* 0xfffffffc00f08947 */ /* 0x004fea000383ffff */
[----:B------:R-:W-:Y:S05]  /*a8b0*/  BRA `(.L_x_98) ;  /* 0xffffffa800c87947 */ /* 0x000fea000383ffff */
.L_x_103:
[----:B--2---:R-:W-:-:S07]  /*a8c0*/  MOV R0, UR4 ;  /* 0x0000000400007c02 */ /* 0x004fce0008000f00 */
.L_x_241:
[----:B-1----:R1:W2:Y:S02]  /*a8d0*/  SYNCS.PHASECHK.TRANS64.TRYWAIT P0, [R0+URZ], R2 ;  /* 0x00000002000075a7 */ /* 0x0022a400080011ff */
[----:B--2---:R-:W-:Y:S05]  /*a8e0*/  @!P0 NANOSLEEP.SYNCS 0x989680 ;  /* 0x009896800000895d */ /* 0x004fea0003900000 */
[----:B------:R-:W2:Y:S02]  /*a8f0*/  @!P0 SYNCS.PHASECHK.TRANS64 P0, [R0+URZ], R2 ;  /* 0x00000002000085a7 */ /* 0x000ea400080010ff */
[----:B--2---:R-:W-:Y:S05]  /*a900*/  @!P0 BRA `(.L_x_241) ;  /* 0xfffffffc00f08947 */ /* 0x004fea000383ffff */
[----:B------:R-:W-:Y:S05]  /*a910*/  BRA `(.L_x_242) ;  /* 0xffffffac00a07947 */ /* 0x000fea000383ffff */
.L_x_106:
[----:B------:R-:W-:-:S07]  /*a920*/  MOV R0, UR17 ;  /* 0x0000001100007c02 */ /* 0x000fce0008000f00 */
.L_x_243:
[----:B-1----:R1:W2:Y:S02]  /*a930*/  SYNCS.PHASECHK.TRANS64.TRYWAIT P1, [R0+URZ+0x2a0], R2 ;  /* 0x0002a002000075a7 */ /* 0x0022a400080211ff */
[----:B--2---:R-:W-:Y:S05]  /*a940*/  @!P1 NANOSLEEP.SYNCS 0x989680 ;  /* 0x009896800000995d */ /* 0x004fea0003900000 */
[----:B------:R-:W2:Y:S02]  /*a950*/  @!P1 SYNCS.PHASECHK.TRANS64 P1, [R0+URZ+0x2a0], R2 ;  /* 0x0002a002000095a7 */ /* 0x000ea400080210ff */
[----:B--2---:R-:W-:Y:S05]  /*a960*/  @!P1 BRA `(.L_x_243) ;  /* 0xfffffffc00f09947 */ /* 0x004fea000383ffff */
[----:B------:R-:W-:Y:S05]  /*a970*/  BRA `(.L_x_244) ;  /* 0xffffffac00ec7947 */ /* 0x000fea000383ffff */
.L_x_111:
[----:B------:R-:W-:Y:S07]  /*a980*/  MOV R0, UR27 ;  /* 0x0000001b00007c02 */ /* 0x000fee0008000f00 */
.L_x_245:
[----:B---3--:R3:W4:Y:S02]  /*a990*/  SYNCS.PHASECHK.TRANS64.TRYWAIT P0, [R0+URZ+0x270], R2 ;  /* 0x00027002000075a7 */ /* 0x00872400080011ff */
[----:B----4-:R-:W-:Y:S05]  /*a9a0*/  @!P0 NANOSLEEP.SYNCS 0x989680 ;  /* 0x009896800000895d */ /* 0x010fea0003900000 */
[----:B------:R-:W4:Y:S02]  /*a9b0*/  @!P0 SYNCS.PHASECHK.TRANS64 P0, [R0+URZ+0x270], R2 ;  /* 0x00027002000085a7 */ /* 0x000f2400080010ff */
[----:B----4-:R-:W-:Y:S05]  /*a9c0*/  @!P0 BRA `(.L_x_245) ;  /* 0xfffffffc00f08947 */ /* 0x010fea000383ffff */
[----:B------:R-:W-:Y:S05]  /*a9d0*/  BRA `(.L_x_246) ;  /* 0xffffffb4002c7947 */ /* 0x000fea000383ffff */
.L_x_114:
[----:B------:R-:W-:Y:S07]  /*a9e0*/  MOV R0, UR27 ;  /* 0x0000001b00007c02 */ /* 0x000fee0008000f00 */
.L_x_247:
[----:B-1----:R1:W3:Y:S02]  /*a9f0*/  SYNCS.PHASECHK.TRANS64.TRYWAIT P2, [R0+URZ+0x268], R2 ;  /* 0x00026802000075a7 */ /* 0x0022e400080411ff */
[----:B---3--:R-:W-:Y:S05]  /*aa00*/  @!P2 NANOSLEEP.SYNCS 0x989680 ;  /* 0x009896800000a95d */ /* 0x008fea0003900000 */
[----:B------:R-:W3:Y:S02]  /*aa10*/  @!P2 SYNCS.PHASECHK.TRANS64 P2, [R0+URZ+0x268], R2 ;  /* 0x000268020000a5a7 */ /* 0x000ee400080410ff */
[----:B---3--:R-:W-:Y:S05]  /*aa20*/  @!P2 BRA `(.L_x_247) ;  /* 0xfffffffc00f0a947 */ /* 0x008fea000383ffff */
[----:B------:R-:W-:Y:S05]  /*aa30*/  BRA `(.L_x_113) ;  /* 0xffffffb8008c7947 */ /* 0x000fea000383ffff */
.L_x_117:
[----:B------:R-:W-:Y:S07]  /*aa40*/  MOV R2, UR17 ;  /* 0x0000001100027c02 */ /* 0x000fee0008000f00 */
.L_x_248:
[----:B-1----:R1:W3:Y:S02]  /*aa50*/  SYNCS.PHASECHK.TRANS64.TRYWAIT P1, [R2+URZ+0x248], R8 ;  /* 0x00024808020075a7 */ /* 0x0022e400080211ff */
[----:B---3--:R-:W-:Y:S05]  /*aa60*/  @!P1 NANOSLEEP.SYNCS 0x989680 ;  /* 0x009896800000995d */ /* 0x008fea0003900000 */
[----:B------:R-:W3:Y:S02]  /*aa70*/  @!P1 SYNCS.PHASECHK.TRANS64 P1, [R2+URZ+0x248], R8 ;  /* 0x00024808020095a7 */ /* 0x000ee400080210ff */
[----:B---3--:R-:W-:Y:S05]  /*aa80*/  @!P1 BRA `(.L_x_248) ;  /* 0xfffffffc00f09947 */ /* 0x008fea000383ffff */
[----:B------:R-:W-:Y:S05]  /*aa90*/  BRA `(.L_x_249) ;  /* 0xffffffbc00487947 */ /* 0x000fea000383ffff */
.L_x_118:
[----:B------:R-:W-:Y:S07]  /*aaa0*/  MOV R0, UR6 ;  /* 0x0000000600007c02 */ /* 0x000fee0008000f00 */
.L_x_250:
[----:B-1----:R1:W3:Y:S02]  /*aab0*/  SYNCS.PHASECHK.TRANS64.TRYWAIT P0, [R0+URZ+0x248], R2 ;  /* 0x00024802000075a7 */ /* 0x0022e400080011ff */
[----:B---3--:R-:W-:Y:S05]  /*aac0*/  @!P0 NANOSLEEP.SYNCS 0x989680 ;  /* 0x009896800000895d */ /* 0x008fea0003900000 */
[----:B------:R-:W3:Y:S02]  /*aad0*/  @!P0 SYNCS.PHASECHK.TRANS64 P0, [R0+URZ+0x248], R2 ;  /* 0x00024802000085a7 */ /* 0x000ee400080010ff */
[----:B---3--:R-:W-:Y:S05]  /*aae0*/  @!P0 BRA `(.L_x_250) ;  /* 0xfffffffc00f08947 */ /* 0x008fea000383ffff */
[----:B------:R-:W-:Y:S05]  /*aaf0*/  BRA `(.L_x_251) ;  /* 0xffffffbc00d47947 */ /* 0x000fea000383ffff */
.L_x_120:
[----:B------:R-:W-:-:S07]  /*ab00*/  MOV R0, UR4 ;  /* 0x0000000400007c02 */ /* 0x000fce0008000f00 */
.L_x_252:
[----:B-1----:R1:W3:Y:S02]  /*ab10*/  SYNCS.PHASECHK.TRANS64.TRYWAIT P0, [R0+URZ], R2 ;  /* 0x00000002000075a7 */ /* 0x0022e400080011ff */
[----:B---3--:R-:W-:Y:S05]  /*ab20*/  @!P0 NANOSLEEP.SYNCS 0x989680 ;  /* 0x009896800000895d */ /* 0x008fea0003900000 */
[----:B------:R-:W3:Y:S02]  /*ab30*/  @!P0 SYNCS.PHASECHK.TRANS64 P0, [R0+URZ], R2 ;  /* 0x00000002000085a7 */ /* 0x000ee400080010ff */
[----:B---3--:R-:W-:Y:S05]  /*ab40*/  @!P0 BRA `(.L_x_252) ;  /* 0xfffffffc00f08947 */ /* 0x008fea000383ffff */
[----:B------:R-:W-:Y:S05]  /*ab50*/  BRA `(.L_x_253) ;  /* 0xffffffc000847947 */ /* 0x000fea000383ffff */
.L_x_121:
[----:B------:R-:W-:-:S07]  /*ab60*/  MOV R0, UR5 ;  /* 0x0000000500007c02 */ /* 0x000fce0008000f00 */
.L_x_254:
[----:B-1----:R1:W3:Y:S02]  /*ab70*/  SYNCS.PHASECHK.TRANS64.TRYWAIT P0, [R0+URZ], R2 ;  /* 0x00000002000075a7 */ /* 0x0022e400080011ff */
[----:B---3--:R-:W-:Y:S05]  /*ab80*/  @!P0 NANOSLEEP.SYNCS 0x989680 ;  /* 0x009896800000895d */ /* 0x008fea0003900000 */
[----:B------:R-:W3:Y:S02]  /*ab90*/  @!P0 SYNCS.PHASECHK.TRANS64 P0, [R0+URZ], R2 ;  /* 0x00000002000085a7 */ /* 0x000ee400080010ff */
[----:B---3--:R-:W-:Y:S05]  /*aba0*/  @!P0 BRA `(.L_x_254) ;  /* 0xfffffffc00f08947 */ /* 0x008fea000383ffff */
[----:B------:R-:W-:Y:S05]  /*abb0*/  BRA `(.L_x_255) ;  /* 0xffffffc000907947 */ /* 0x000fea000383ffff */
.L_x_123:
[----:B------:R-:W-:Y:S07]  /*abc0*/  MOV R0, UR45 ;  /* 0x0000002d00007c02 */ /* 0x000fee0008000f00 */
.L_x_256:
[----:B-1----:R1:W2:Y:S02]  /*abd0*/  SYNCS.PHASECHK.TRANS64.TRYWAIT P0, [R0+URZ+0x270], R2 ;  /* 0x00027002000075a7 */ /* 0x0022a400080011ff */
[----:B--2---:R-:W-:Y:S05]  /*abe0*/  @!P0 NANOSLEEP.SYNCS 0x989680 ;  /* 0x009896800000895d */ /* 0x004fea0003900000 */
[----:B------:R-:W2:Y:S02]  /*abf0*/  @!P0 SYNCS.PHASECHK.TRANS64 P0, [R0+URZ+0x270], R2 ;  /* 0x00027002000085a7 */ /* 0x000ea400080010ff */
[----:B--2---:R-:W-:Y:S05]  /*ac00*/  @!P0 BRA `(.L_x_256) ;  /* 0xfffffffc00f08947 */ /* 0x004fea000383ffff */
[----:B------:R-:W-:Y:S05]  /*ac10*/  BRA `(.L_x_257) ;  /* 0xffffffc4006c7947 */ /* 0x000fea000383ffff */
.L_x_133:
[----:B-1----:R1:W2:Y:S02]  /*ac20*/  SYNCS.PHASECHK.TRANS64.TRYWAIT P1, [R0+URZ+0x230], R2 ;  /* 0x00023002000075a7 */ /* 0x0022a400080211ff */
[----:B--2---:R-:W-:Y:S05]  /*ac30*/  @!P1 NANOSLEEP.SYNCS 0x989680 ;  /* 0x009896800000995d */ /* 0x004fea0003900000 */
[----:B------:R-:W2:Y:S02]  /*ac40*/  @!P1 SYNCS.PHASECHK.TRANS64 P1, [R0+URZ+0x230], R2 ;  /* 0x00023002000095a7 */ /* 0x000ea400080210ff */
[----:B--2---:R-:W-:Y:S05]  /*ac50*/  @!P1 BRA `(.L_x_133) ;  /* 0xfffffffc00f09947 */ /* 0x004fea000383ffff */
[----:B------:R-:W-:Y:S05]  /*ac60*/  BRA `(.L_x_132) ;  /* 0xffffffd400507947 */ /* 0x000fea000383ffff */
.L_x_135:
[----:B-1----:R1:W3:Y:S02]  /*ac70*/  SYNCS.PHASECHK.TRANS64.TRYWAIT P0, [R58+URZ+0x280], R3 ;  /* 0x000280033a0075a7 */ /* 0x0022e400080011ff */
[----:B---3--:R-:W-:Y:S05]  /*ac80*/  @!P0 NANOSLEEP.SYNCS 0x989680 ;  /* 0x009896800000895d */ /* 0x008fea0003900000 */
[----:B------:R-:W3:Y:S02]  /*ac90*/  @!P0 SYNCS.PHASECHK.TRANS64 P0, [R58+URZ+0x280], R3 ;  /* 0x000280033a0085a7 */ /* 0x000ee400080010ff */
[----:B---3--:R-:W-:Y:S05]  /*aca0*/  @!P0 BRA `(.L_x_135) ;  /* 0xfffffffc00f08947 */ /* 0x008fea000383ffff */
[----:B------:R-:W-:Y:S05]  /*acb0*/  BRA `(.L_x_134) ;  /* 0xffffffd400807947 */ /* 0x000fea000383ffff */
.L_x_146:
[----:B-1----:R1:W2:Y:S02]  /*acc0*/  SYNCS.PHASECHK.TRANS64.TRYWAIT P0, [R3+URZ+0x230], R27 ;  /* 0x0002301b030075a7 */ /* 0x0022a400080011ff */
[----:B--2---:R-:W-:Y:S05]  /*acd0*/  @!P0 NANOSLEEP.SYNCS 0x989680 ;  /* 0x009896800000895d */ /* 0x004fea0003900000 */
[----:B------:R-:W2:Y:S02]  /*ace0*/  @!P0 SYNCS.PHASECHK.TRANS64 P0, [R3+URZ+0x230], R27 ;  /* 0x0002301b030085a7 */ /* 0x000ea400080010ff */
[----:B--2---:R-:W-:Y:S05]  /*acf0*/  @!P0 BRA `(.L_x_146) ;  /* 0xfffffffc00f08947 */ /* 0x004fea000383ffff */
[----:B------:R-:W-:Y:S05]  /*ad00*/  BRA `(.L_x_145) ;  /* 0xffffffdc00b87947 */ /* 0x000fea000383ffff */
        .weak           $__internal_0_$__cuda_sm10x_tcgen05_guardrail_trap_col_being_dealloced_not_returned_by_alloc
        .type           $__internal_0_$__cuda_sm10x_tcgen05_guardrail_trap_col_being_dealloced_not_returned_by_alloc,@function
        .size           $__internal_0_$__cuda_sm10x_tcgen05_guardrail_trap_col_being_dealloced_not_returned_by_alloc,($__internal_1_$__cuda_sm10x_tcgen05_guardrail_trap_phase_invalid_during_alloc - $__internal_0_$__cuda_sm10x_tcgen05_guardrail_trap_col_being_dealloced_not_returned_by_alloc)
$__internal_0_$__cuda_sm10x_tcgen05_guardrail_trap_col_being_dealloced_not_returned_by_alloc:
[----:B------:R-:W-:Y:S05]  /*ad10*/  BPT.TRAP 0x1 ;  /* 0x000000040000795c */ /* 0x000fea0000300000 */
[----:B------:R-:W-:-:S04]  /*ad20*/  HFMA2 R3, -RZ, RZ, 0, 0 ;  /* 0x00000000ff037431 */ /* 0x000fc800000001ff */
[----:B------:R-:W-:Y:S05]  /*ad30*/  RET.REL.NODEC R2 `(_ZN7cutlass13device_kernelINS_4conv6kernel13ConvUniversalINS1_16ConvProblemShapeILNS1_8OperatorE1ELi3EEENS1_10collective14CollectiveConvINS1_47MainloopSm100TmaUmmaWarpSpecializedImplicitGemmILS5_1ELi35ELi3ELi1ELi2EN4cute5tupleIJNSA_1CILi2EEENSC_ILi1EEESE_EEEEENSB_IJNSC_ILi128EEENSC_ILi64EEENSB_IJNSC_ILi32EEEEEEEEENS_6half_tESM_NSA_8TiledMMAINSA_8MMA_AtomIJNSA_26SM100_MMA_F16BF16_2x1SM_SSISM_SM_fLi128ELi64ELNSA_4UMMA5MajorE0ELSR_1ELNSQ_7ScaleInE0ELSS_0EEEEEENSA_6LayoutINSB_IJSE_SE_SE_EEENSB_IJNSC_ILi0EEESX_SX_EEEEENSB_IJNSA_10UnderscoreES10_S10_EEEEENS7_6detail27Sm100ImplicitGemmTileTraitsINSA_25SM100_TMA_2SM_LOAD_IM2COLENSA_14ComposedLayoutINSA_7SwizzleILi2ELi4ELi3EEENSA_18smem_ptr_flag_bitsILi16EEENSV_INSB_IJNSC_ILi8EEESJ_EEENSB_IJSJ_SE_EEEEEEEvEENS14_INSA_18SM100_TMA_2SM_LOADENS16_IS18_S1A_NSV_INSB_IJSJ_S1B_EEENSB_IJSE_SJ_EEEEEEEvEEEENS_8epilogue10collective18CollectiveEpilogueINS1O_23Sm100TmaWarpSpecializedILi3ELi2ELi16ELb1ELb0EEEJNSB_IJSI_SI_SK_EEENSB_IJNSV_ISI_SE_EENSV_INSB_IJNSC_ILi16EEESD_EEES1J_EEEEESM_NSB_IJNSB_IJllllEEESE_SX_EEESM_S20_NS1O_6fusion15FusionCallbacksIS1S_NS21_17LinearCombinationISM_fSM_fLNS_15FloatRoundStyleE2EEES1T_S1Y_JEEENSA_5SM1004TMEM4LOAD26SM100_TMEM_LOAD_32dp32b16xENSA_20SM90_TMA_LOAD_IM2COLENS16_INS17_ILi1ELi4ELi3EEES1A_NSV_INSB_IJS1B_S1V_EEENSB_IJS1V_SE_EEEEEEENSA_39AutoVectorizingCopyWithAssumedAlignmentILi128EEENSA_21SM90_TMA_STORE_IM2COLES2G_S2I_S2I_EEEvvEEEEvNT_6ParamsE) ;  /* 0xffffff5002b07950 */ /* 0x000fea0003c3ffff */
        .weak           $__internal_1_$__cuda_sm10x_tcgen05_guardrail_trap_phase_invalid_during_alloc
        .type           $__internal_1_$__cuda_sm10x_tcgen05_guardrail_trap_phase_invalid_during_alloc,@function
        .size           $__internal_1_$__cuda_sm10x_tcgen05_guardrail_trap_phase_invalid_during_alloc,($__internal_2_$__cuda_sm10x_tcgen05_guardrail_trap_unallocated_columns_being_dealloced - $__internal_1_$__cuda_sm10x_tcgen05_guardrail_trap_phase_invalid_during_alloc)
$__internal_1_$__cuda_sm10x_tcgen05_guardrail_trap_phase_invalid_during_alloc:
[----:B------:R-:W-:Y:S05]  /*ad40*/  BPT.TRAP 0x1 ;  /* 0x000000040000795c */ /* 0x000fea0000300000 */
[----:B------:R-:W-:-:S04]  /*ad50*/  MOV R5, 0x0 ;  /* 0x0000000000057802 */ /* 0x000fc80000000f00 */
[----:B------:R-:W-:Y:S05]  /*ad60*/  RET.REL.NODEC R4 `(_ZN7cutlass13device_kernelINS_4conv6kernel13ConvUniversalINS1_16ConvProblemShapeILNS1_8OperatorE1ELi3EEENS1_10collective14CollectiveConvINS1_47MainloopSm100TmaUmmaWarpSpecializedImplicitGemmILS5_1ELi35ELi3ELi1ELi2EN4cute5tupleIJNSA_1CILi2EEENSC_ILi1EEESE_EEEEENSB_IJNSC_ILi128EEENSC_ILi64EEENSB_IJNSC_ILi32EEEEEEEEENS_6half_tESM_NSA_8TiledMMAINSA_8MMA_AtomIJNSA_26SM100_MMA_F16BF16_2x1SM_SSISM_SM_fLi128ELi64ELNSA_4UMMA5MajorE0ELSR_1ELNSQ_7ScaleInE0ELSS_0EEEEEENSA_6LayoutINSB_IJSE_SE_SE_EEENSB_IJNSC_ILi0EEESX_SX_EEEEENSB_IJNSA_10UnderscoreES10_S10_EEEEENS7_6detail27Sm100ImplicitGemmTileTraitsINSA_25SM100_TMA_2SM_LOAD_IM2COLENSA_14ComposedLayoutINSA_7SwizzleILi2ELi4ELi3EEENSA_18smem_ptr_flag_bitsILi16EEENSV_INSB_IJNSC_ILi8EEESJ_EEENSB_IJSJ_SE_EEEEEEEvEENS14_INSA_18SM100_TMA_2SM_LOADENS16_IS18_S1A_NSV_INSB_IJSJ_S1B_EEENSB_IJSE_SJ_EEEEEEEvEEEENS_8epilogue10collective18CollectiveEpilogueINS1O_23Sm100TmaWarpSpecializedILi3ELi2ELi16ELb1ELb0EEEJNSB_IJSI_SI_SK_EEENSB_IJNSV_ISI_SE_EENSV_INSB_IJNSC_ILi16EEESD_EEES1J_EEEEESM_NSB_IJNSB_IJllllEEESE_SX_EEESM_S20_NS1O_6fusion15FusionCallbacksIS1S_NS21_17LinearCombinationISM_fSM_fLNS_15FloatRoundStyleE2EEES1T_S1Y_JEEENSA_5SM1004TMEM4LOAD26SM100_TMEM_LOAD_32dp32b16xENSA_20SM90_TMA_LOAD_IM2COLENS16_INS17_ILi1ELi4ELi3EEES1A_NSV_INSB_IJS1B_S1V_EEENSB_IJS1V_SE_EEEEEEENSA_39AutoVectorizingCopyWithAssumedAlignmentILi128EEENSA_21SM90_TMA_STORE_IM2COLES2G_S2I_S2I_EEEvvEEEEvNT_6ParamsE) ;  /* 0xffffff5004a47950 */ /* 0x000fea0003c3ffff */
        .weak           $__internal_2_$__cuda_sm10x_tcgen05_guardrail_trap_unallocated_columns_being_dealloced
        .type           $__internal_2_$__cuda_sm10x_tcgen05_guardrail_trap_unallocated_columns_being_dealloced,@function
        .size           $__internal_2_$__cuda_sm10x_tcgen05_guardrail_trap_unallocated_columns_being_dealloced,(.L_x_259 - $__internal_2_$__cuda_sm10x_tcgen05_guardrail_trap_unallocated_columns_being_dealloced)
$__internal_2_$__cuda_sm10x_tcgen05_guardrail_trap_unallocated_columns_being_dealloced:
[----:B------:R-:W-:Y:S05]  /*ad70*/  BPT.TRAP 0x1 ;  /* 0x000000040000795c */ /* 0x000fea0000300000 */
[----:B------:R-:W-:-:S04]  /*ad80*/  HFMA2 R3, -RZ, RZ, 0, 0 ;  /* 0x00000000ff037431 */ /* 0x000fc800000001ff */
[----:B------:R-:W-:Y:S05]  /*ad90*/  RET.REL.NODEC R2 `(_ZN7cutlass13device_kernelINS_4conv6kernel13ConvUniversalINS1_16ConvProblemShapeILNS1_8OperatorE1ELi3EEENS1_10collective14CollectiveConvINS1_47MainloopSm100TmaUmmaWarpSpecializedImplicitGemmILS5_1ELi35ELi3ELi1ELi2EN4cute5tupleIJNSA_1CILi2EEENSC_ILi1EEESE_EEEEENSB_IJNSC_ILi128EEENSC_ILi64EEENSB_IJNSC_ILi32EEEEEEEEENS_6half_tESM_NSA_8TiledMMAINSA_8MMA_AtomIJNSA_26SM100_MMA_F16BF16_2x1SM_SSISM_SM_fLi128ELi64ELNSA_4UMMA5MajorE0ELSR_1ELNSQ_7ScaleInE0ELSS_0EEEEEENSA_6LayoutINSB_IJSE_SE_SE_EEENSB_IJNSC_ILi0EEESX_SX_EEEEENSB_IJNSA_10UnderscoreES10_S10_EEEEENS7_6detail27Sm100ImplicitGemmTileTraitsINSA_25SM100_TMA_2SM_LOAD_IM2COLENSA_14ComposedLayoutINSA_7SwizzleILi2ELi4ELi3EEENSA_18smem_ptr_flag_bitsILi16EEENSV_INSB_IJNSC_ILi8EEESJ_EEENSB_IJSJ_SE_EEEEEEEvEENS14_INSA_18SM100_TMA_2SM_LOADENS16_IS18_S1A_NSV_INSB_IJSJ_S1B_EEENSB_IJSE_SJ_EEEEEEEvEEEENS_8epilogue10collective18CollectiveEpilogueINS1O_23Sm100TmaWarpSpecializedILi3ELi2ELi16ELb1ELb0EEEJNSB_IJSI_SI_SK_EEENSB_IJNSV_ISI_SE_EENSV_INSB_IJNSC_ILi16EEESD_EEES1J_EEEEESM_NSB_IJNSB_IJllllEEESE_SX_EEESM_S20_NS1O_6fusion15FusionCallbacksIS1S_NS21_17LinearCombinationISM_fSM_fLNS_15FloatRoundStyleE2EEES1T_S1Y_JEEENSA_5SM1004TMEM4LOAD26SM100_TMEM_LOAD_32dp32b16xENSA_20SM90_TMA_LOAD_IM2COLENS16_INS17_ILi1ELi4ELi3EEES1A_NSV_INSB_IJS1B_S1V_EEENSB_IJS1V_SE_EEEEEEENSA_39AutoVectorizingCopyWithAssumedAlignmentILi128EEENSA_21SM90_TMA_STORE_IM2COLES2G_S2I_S2I_EEEvvEEEEvNT_6ParamsE) ;  /* 0xffffff5002987950 */ /* 0x000fea0003c3ffff */
.L_x_258:
[----:B------:R-:W-:-:S00]  /*ada0*/  BRA `(.L_x_258) ;  /* 0xfffffffc00fc7947 */ /* 0x000fc0000383ffff */
[----:B------:R-:W-:-:S00]  /*adb0*/  NOP ;  /* 0x0000000000007918 */ /* 0x000fc00000000000 */
        /* <DEDUP_REMOVED lines=12> */
.L_x_259:


//--------------------- .nv.global.init           --------------------------
	.section	.nv.global.init,"aw",@progbits
.nv.global.init:
	.type		$str$29,@object
	.size		$str$29,($str$30 - $str$29)
$str$29:
        /*0000*/ 	.byte	0x28, 0x61, 0x64, 0x64, 0x72, 0x65, 0x73, 0x73, 0x20, 0x26, 0x20, 0x6d, 0x61, 0x73, 0x6b, 0x29
        /*0010*/ 	.byte	0x20, 0x3d, 0x3d, 0x20, 0x30, 0x00
	.type		$str$30,@object
	.size		$str$30,($str$28 - $str$30)
$str$30:
        /*0016*/ 	.byte	0x2f, 0x74, 0x6d, 0x70, 0x2f, 0x63, 0x75, 0x74, 0x6c, 0x61, 0x73, 0x73, 0x5f, 0x73, 0x77, 0x65
        /*0026*/ 	.byte	0x65, 0x70, 0x5f, 0x73, 0x72, 0x63, 0x2f, 0x69, 0x6e, 0x63, 0x6c, 0x75, 0x64, 0x65, 0x2f, 0x63
        /*0036*/ 	.byte	0x75, 0x74, 0x65, 0x2f, 0x70, 0x6f, 0x69, 0x6e, 0x74, 0x65, 0x72, 0x5f, 0x66, 0x6c, 0x61, 0x67
        /*0046*/ 	.byte	0x67, 0x65, 0x64, 0x2e, 0x68, 0x70, 0x70, 0x00
	.type		$str$28,@object
	.size		$str$28,($str$27 - $str$28)
$str$28:
        /*004e*/ 	.byte	0x2f, 0x74, 0x6d, 0x70, 0x2f, 0x63, 0x75, 0x74, 0x6c, 0x61, 0x73, 0x73, 0x5f, 0x73, 0x77, 0x65
        /*005e*/ 	.byte	0x65, 0x70, 0x5f, 0x73, 0x72, 0x63, 0x2f, 0x69, 0x6e, 0x63, 0x6c, 0x75, 0x64, 0x65, 0x2f, 0x63
        /*006e*/ 	.byte	0x75, 0x74, 0x65, 0x2f, 0x61, 0x74, 0x6f, 0x6d, 0x2f, 0x63, 0x6f, 0x70, 0x79, 0x5f, 0x74, 0x72
        /*007e*/ 	.byte	0x61, 0x69, 0x74, 0x73, 0x5f, 0x73, 0x6d, 0x31, 0x30, 0x30, 0x2e, 0x68, 0x70, 0x70, 0x00
	.type		$str$27,@object
	.size		$str$27,(__unnamed_1 - $str$27)
$str$27:
        /*008d*/ 	.byte	0x28, 0x28, 0x75, 0x69, 0x6e, 0x74, 0x33, 0x32, 0x5f, 0x74, 0x28, 0x74, 0x68, 0x72, 0x65, 0x61
        /*009d*/ 	.byte	0x64, 0x49, 0x64, 0x78, 0x2e, 0x78, 0x29, 0x20, 0x2f, 0x20, 0x33, 0x32, 0x29, 0x20, 0x25, 0x20
        /*00ad*/ 	.byte	0x34, 0x29, 0x20, 0x3d, 0x3d, 0x20, 0x28, 0x28, 0x28, 0x74, 0x6d, 0x65, 0x6d, 0x5f, 0x61, 0x64
        /*00bd*/ 	.byte	0x64, 0x72, 0x20, 0x3e, 0x3e, 0x20, 0x31, 0x36, 0x29, 0x20, 0x2f, 0x20, 0x33, 0x32, 0x29, 0x20
        /*00cd*/ 	.byte	0x25, 0x20, 0x34, 0x29, 0x00
	.type		__unnamed_1,@object
	.size		__unnamed_1,(__unnamed_2 - __unnamed_1)
__unnamed_1:
        /*00d2*/ 	.byte	0x61, 0x75, 0x74, 0x6f, 0x20, 0x63, 0x75, 0x74, 0x65, 0x3a, 0x3a, 0x61, 0x73, 0x5f, 0x70, 0x6f
        /* <DEDUP_REMOVED lines=24> */
        /*0262*/ 	.byte	0x34, 0x38, 0x3e, 0x3e, 0x3e, 0x3e, 0x5d, 0x00
	.type		__unnamed_2,@object
	.size		__unnamed_2,(.L_2 - __unnamed_2)
__unnamed_2:
        /* <DEDUP_REMOVED lines=40> */
        /*04ea*/ 	.byte	0x3a, 0x3a, 0x43, 0x3c, 0x30, 0x3e, 0x3e, 0x3e, 0x3e, 0x5d, 0x00
.L_2:


//--------------------- .nv.shared._ZN7cutlass13device_kernelINS_4conv6kernel13ConvUniversalINS1_16ConvProblemShapeILNS1_8OperatorE1ELi3EEENS1_10collective14CollectiveConvINS1_47MainloopSm100TmaUmmaWarpSpecializedImplicitGemmILS5_1ELi35ELi3ELi1ELi2EN4cute5tupleIJNSA_1CILi2EEENSC_ILi1EEESE_EEEEENSB_IJNSC_ILi128EEENSC_ILi64EEENSB_IJNSC_ILi32EEEEEEEEENS_6half_tESM_NSA_8TiledMMAINSA_8MMA_AtomIJNSA_26SM100_MMA_F16BF16_2x1SM_SSISM_SM_fLi128ELi64ELNSA_4UMMA5MajorE0ELSR_1ELNSQ_7ScaleInE0ELSS_0EEEEEENSA_6LayoutINSB_IJSE_SE_SE_EEENSB_IJNSC_ILi0EEESX_SX_EEEEENSB_IJNSA_10UnderscoreES10_S10_EEEEENS7_6detail27Sm100ImplicitGemmTileTraitsINSA_25SM100_TMA_2SM_LOAD_IM2COLENSA_14ComposedLayoutINSA_7SwizzleILi2ELi4ELi3EEENSA_18smem_ptr_flag_bitsILi16EEENSV_INSB_IJNSC_ILi8EEESJ_EEENSB_IJSJ_SE_EEEEEEEvEENS14_INSA_18SM100_TMA_2SM_LOADENS16_IS18_S1A_NSV_INSB_IJSJ_S1B_EEENSB_IJSE_SJ_EEEEEEEvEEEENS_8epilogue10collective18CollectiveEpilogueINS1O_23Sm100TmaWarpSpecializedILi3ELi2ELi16ELb1ELb0EEEJNSB_IJSI_SI_SK_EEENSB_IJNSV_ISI_SE_EENSV_INSB_IJNSC_ILi16EEESD_EEES1J_EEEEESM_NSB_IJNSB_IJllllEEESE_SX_EEESM_S20_NS1O_6fusion15FusionCallbacksIS1S_NS21_17LinearCombinationISM_fSM_fLNS_15FloatRoundStyleE2EEES1T_S1Y_JEEENSA_5SM1004TMEM4LOAD26SM100_TMEM_LOAD_32dp32b16xENSA_20SM90_TMA_LOAD_IM2COLENS16_INS17_ILi1ELi4ELi3EEES1A_NSV_INSB_IJS1B_S1V_EEENSB_IJS1V_SE_EEEEEEENSA_39AutoVectorizingCopyWithAssumedAlignmentILi128EEENSA_21SM90_TMA_STORE_IM2COLES2G_S2I_S2I_EEEvvEEEEvNT_6ParamsE --------------------------
	.section	.nv.shared._ZN7cutlass13device_kernelINS_4conv6kernel13ConvUniversalINS1_16ConvProblemShapeILNS1_8OperatorE1ELi3EEENS1_10collective14CollectiveConvINS1_47MainloopSm100TmaUmmaWarpSpecializedImplicitGemmILS5_1ELi35ELi3ELi1ELi2EN4cute5tupleIJNSA_1CILi2EEENSC_ILi1EEESE_EEEEENSB_IJNSC_ILi128EEENSC_ILi64EEENSB_IJNSC_ILi32EEEEEEEEENS_6half_tESM_NSA_8TiledMMAINSA_8MMA_AtomIJNSA_26SM100_MMA_F16BF16_2x1SM_SSISM_SM_fLi128ELi64ELNSA_4UMMA5MajorE0ELSR_1ELNSQ_7ScaleInE0ELSS_0EEEEEENSA_6LayoutINSB_IJSE_SE_SE_EEENSB_IJNSC_ILi0EEESX_SX_EEEEENSB_IJNSA_10UnderscoreES10_S10_EEEEENS7_6detail27Sm100ImplicitGemmTileTraitsINSA_25SM100_TMA_2SM_LOAD_IM2COLENSA_14ComposedLayoutINSA_7SwizzleILi2ELi4ELi3EEENSA_18smem_ptr_flag_bitsILi16EEENSV_INSB_IJNSC_ILi8EEESJ_EEENSB_IJSJ_SE_EEEEEEEvEENS14_INSA_18SM100_TMA_2SM_LOADENS16_IS18_S1A_NSV_INSB_IJSJ_S1B_EEENSB_IJSE_SJ_EEEEEEEvEEEENS_8epilogue10collective18CollectiveEpilogueINS1O_23Sm100TmaWarpSpecializedILi3ELi2ELi16ELb1ELb0EEEJNSB_IJSI_SI_SK_EEENSB_IJNSV_ISI_SE_EENSV_INSB_IJNSC_ILi16EEESD_EEES1J_EEEEESM_NSB_IJNSB_IJllllEEESE_SX_EEESM_S20_NS1O_6fusion15FusionCallbacksIS1S_NS21_17LinearCombinationISM_fSM_fLNS_15FloatRoundStyleE2EEES1T_S1Y_JEEENSA_5SM1004TMEM4LOAD26SM100_TMEM_LOAD_32dp32b16xENSA_20SM90_TMA_LOAD_IM2COLENS16_INS17_ILi1ELi4ELi3EEES1A_NSV_INSB_IJS1B_S1V_EEENSB_IJS1V_SE_EEEEEEENSA_39AutoVectorizingCopyWithAssumedAlignmentILi128EEENSA_21SM90_TMA_STORE_IM2COLES2G_S2I_S2I_EEEvvEEEEvNT_6ParamsE,"aw",@nobits
	.sectionflags	@""
	.align	16
	.zero		1024


//--------------------- .nv.shared.reserved.0     --------------------------
	.section	.nv.shared.reserved.0,"aw",@nobits
	.weak		__nv_reservedSMEM_offset_0_alias
	.size		__nv_reservedSMEM_offset_0_alias, 0, 64
	.other		__nv_reservedSMEM_offset_0_alias,@"STO_CUDA_RESERVED_SHARED STV_DEFAULT"
__nv_reservedSMEM_offset_0_alias:
	.zero		0
.nv.shared.reserved.0:
	.zero		64
	.weak		__nv_reservedSMEM_tcgen05_partition
	.type		__nv_reservedSMEM_tcgen05_partition,@object
	.size		__nv_reservedSMEM_tcgen05_partition,(.L_0 - __nv_reservedSMEM_tcgen05_partition)
__nv_reservedSMEM_tcgen05_partition:
	.zero		32
.L_0:


//--------------------- .nv.global                --------------------------
	.section	.nv.global,"aw",@nobits
.nv.global:
	.type		_ZN39_INTERNAL_24131bc8_4_k_cu_734930d5_32894cute1_E,@object
	.size		_ZN39_INTERNAL_24131bc8_4_k_cu_734930d5_32894cute1_E,(_ZN39_INTERNAL_24131bc8_4_k_cu_734930d5_32894cuda3std3__45__cpo6cbeginE - _ZN39_INTERNAL_24131bc8_4_k_cu_734930d5_32894cute1_E)
_ZN39_INTERNAL_24131bc8_4_k_cu_734930d5_32894cute1_E:
	.zero		1
	.type		_ZN39_INTERNAL_24131bc8_4_k_cu_734930d5_32894cuda3std3__45__cpo6cbeginE,@object
	.size		_ZN39_INTERNAL_24131bc8_4_k_cu_734930d5_32894cuda3std3__45__cpo6cbeginE,(_ZN39_INTERNAL_24131bc8_4_k_cu_734930d5_32894cuda3std3__48in_placeE - _ZN39_INTERNAL_24131bc8_4_k_cu_734930d5_32894cuda3std3__45__cpo6cbeginE)
_ZN39_INTERNAL_24131bc8_4_k_cu_734930d5_32894cuda3std3__45__cpo6cbeginE:
	.zero		1
	.type		_ZN39_INTERNAL_24131bc8_4_k_cu_734930d5_32894cuda3std3__48in_placeE,@object
	.size		_ZN39_INTERNAL_24131bc8_4_k_cu_734930d5_32894cuda3std3__48in_placeE,(_ZN39_INTERNAL_24131bc8_4_k_cu_734930d5_32894cuda3std6ranges3__45__cpo9iter_moveE - _ZN39_INTERNAL_24131bc8_4_k_cu_734930d5_32894cuda3std3__48in_placeE)
_ZN39_INTERNAL_24131bc8_4_k_cu_734930d5_32894cuda3std3__48in_placeE:
	.zero		1
	.type		_ZN39_INTERNAL_24131bc8_4_k_cu_734930d5_32894cuda3std6ranges3__45__cpo9iter_moveE,@object
	.size		_ZN39_INTERNAL_24131bc8_4_k_cu_734930d5_32894cuda3std6ranges3__45__cpo9iter_moveE,(_ZN39_INTERNAL_24131bc8_4_k_cu_734930d5_32894cuda3std3__45__cpo5beginE - _ZN39_INTERNAL_24131bc8_4_k_cu_734930d5_32894cuda3std6ranges3__45__cpo9iter_moveE)
_ZN39_INTERNAL_24131bc8_4_k_cu_734930d5_32894cuda3std6ranges3__45__cpo9iter_moveE:
	.zero		1
	.type		_ZN39_INTERNAL_24131bc8_4_k_cu_734930d5_32894cuda3std3__45__cpo5beginE,@object
	.size		_ZN39_INTERNAL_24131bc8_4_k_cu_734930d5_32894cuda3std3__45__cpo5beginE,(_ZN39_INTERNAL_24131bc8_4_k_cu_734930d5_32894cuda3std3__441_GLOBAL__N__24131bc8_4_k_cu_734930d5_32896ignoreE - _ZN39_INTERNAL_24131bc8_4_k_cu_734930d5_32894cuda3std3__45__cpo5beginE)
_ZN39_INTERNAL_24131bc8_4_k_cu_734930d5_32894cuda3std3__45__cpo5beginE:
	.zero		1
	.type		_ZN39_INTERNAL_24131bc8_4_k_cu_734930d5_32894cuda3std3__441_GLOBAL__N__24131bc8_4_k_cu_734930d5_32896ignoreE,@object
	.size		_ZN39_INTERNAL_24131bc8_4_k_cu_734930d5_32894cuda3std3__441_GLOBAL__N__24131bc8_4_k_cu_734930d5_32896ignoreE,(_ZN39_INTERNAL_24131bc8_4_k_cu_734930d5_32894cute7productE - _ZN39_INTERNAL_24131bc8_4_k_cu_734930d5_32894cuda3std3__441_GLOBAL__N__24131bc8_4_k_cu_734930d5_32896ignoreE)
_ZN39_INTERNAL_24131bc8_4_k_cu_734930d5_32894cuda3std3__441_GLOBAL__N__24131bc8_4_k_cu_734930d5_32896ignoreE:
	.zero		1
	.type		_ZN39_INTERNAL_24131bc8_4_k_cu_734930d5_32894cute7productE,@object
	.size		_ZN39_INTERNAL_24131bc8_4_k_cu_734930d5_32894cute7productE,(_ZN39_INTERNAL_24131bc8_4_k_cu_734930d5_32894cuda3std3__45__cpo3endE - _ZN39_INTERNAL_24131bc8_4_k_cu_734930d5_32894cute7productE)
_ZN39_INTERNAL_24131bc8_4_k_cu_734930d5_32894cute7productE:
	.zero		1
	.type		_ZN39_INTERNAL_24131bc8_4_k_cu_734930d5_32894cuda3std3__45__cpo3endE,@object
	.size		_ZN39_INTERNAL_24131bc8_4_k_cu_734930d5_32894cuda3std3__45__cpo3endE,(_ZN39_INTERNAL_24131bc8_4_k_cu_734930d5_32894cuda3std3__419piecewise_constructE - _ZN39_INTERNAL_24131bc8_4_k_cu_734930d5_32894cuda3std3__45__cpo3endE)
_ZN39_INTERNAL_24131bc8_4_k_cu_734930d5_32894cuda3std3__45__cpo3endE:
	.zero		1
	.type		_ZN39_INTERNAL_24131bc8_4_k_cu_734930d5_32894cuda3std3__419piecewise_constructE,@object
	.size		_ZN39_INTERNAL_24131bc8_4_k_cu_734930d5_32894cuda3std3__419piecewise_constructE,(_ZN39_INTERNAL_24131bc8_4_k_cu_734930d5_32894cuda3std3__45__cpo4cendE - _ZN39_INTERNAL_24131bc8_4_k_cu_734930d5_32894cuda3std3__419piecewise_constructE)
_ZN39_INTERNAL_24131bc8_4_k_cu_734930d5_32894cuda3std3__419piecewise_constructE:
	.zero		1
	.type		_ZN39_INTERNAL_24131bc8_4_k_cu_734930d5_32894cuda3std3__45__cpo4cendE,@object
	.size		_ZN39_INTERNAL_24131bc8_4_k_cu_734930d5_32894cuda3std3__45__cpo4cendE,(_ZN39_INTERNAL_24131bc8_4_k_cu_734930d5_32894cuda3std6ranges3__45__cpo4swapE - _ZN39_INTERNAL_24131bc8_4_k_cu_734930d5_32894cuda3std3__45__cpo4cendE)
_ZN39_INTERNAL_24131bc8_4_k_cu_734930d5_32894cuda3std3__45__cpo4cendE:
	.zero		1
	.type		_ZN39_INTERNAL_24131bc8_4_k_cu_734930d5_32894cuda3std6ranges3__45__cpo4swapE,@object
	.size		_ZN39_INTERNAL_24131bc8_4_k_cu_734930d5_32894cuda3std6ranges3__45__cpo4swapE,(.L_10 - _ZN39_INTERNAL_24131bc8_4_k_cu_734930d5_32894cuda3std6ranges3__45__cpo4swapE)
_ZN39_INTERNAL_24131bc8_4_k_cu_734930d5_32894cuda3std6ranges3__45__cpo4swapE:
	.zero		1
.L_10:


//--------------------- .nv.constant0._ZN7cutlass13device_kernelINS_4conv6kernel13ConvUniversalINS1_16ConvProblemShapeILNS1_8OperatorE1ELi3EEENS1_10collective14CollectiveConvINS1_47MainloopSm100TmaUmmaWarpSpecializedImplicitGemmILS5_1ELi35ELi3ELi1ELi2EN4cute5tupleIJNSA_1CILi2EEENSC_ILi1EEESE_EEEEENSB_IJNSC_ILi128EEENSC_ILi64EEENSB_IJNSC_ILi32EEEEEEEEENS_6half_tESM_NSA_8TiledMMAINSA_8MMA_AtomIJNSA_26SM100_MMA_F16BF16_2x1SM_SSISM_SM_fLi128ELi64ELNSA_4UMMA5MajorE0ELSR_1ELNSQ_7ScaleInE0ELSS_0EEEEEENSA_6LayoutINSB_IJSE_SE_SE_EEENSB_IJNSC_ILi0EEESX_SX_EEEEENSB_IJNSA_10UnderscoreES10_S10_EEEEENS7_6detail27Sm100ImplicitGemmTileTraitsINSA_25SM100_TMA_2SM_LOAD_IM2COLENSA_14ComposedLayoutINSA_7SwizzleILi2ELi4ELi3EEENSA_18smem_ptr_flag_bitsILi16EEENSV_INSB_IJNSC_ILi8EEESJ_EEENSB_IJSJ_SE_EEEEEEEvEENS14_INSA_18SM100_TMA_2SM_LOADENS16_IS18_S1A_NSV_INSB_IJSJ_S1B_EEENSB_IJSE_SJ_EEEEEEEvEEEENS_8epilogue10collective18CollectiveEpilogueINS1O_23Sm100TmaWarpSpecializedILi3ELi2ELi16ELb1ELb0EEEJNSB_IJSI_SI_SK_EEENSB_IJNSV_ISI_SE_EENSV_INSB_IJNSC_ILi16EEESD_EEES1J_EEEEESM_NSB_IJNSB_IJllllEEESE_SX_EEESM_S20_NS1O_6fusion15FusionCallbacksIS1S_NS21_17LinearCombinationISM_fSM_fLNS_15FloatRoundStyleE2EEES1T_S1Y_JEEENSA_5SM1004TMEM4LOAD26SM100_TMEM_LOAD_32dp32b16xENSA_20SM90_TMA_LOAD_IM2COLENS16_INS17_ILi1ELi4ELi3EEES1A_NSV_INSB_IJS1B_S1V_EEENSB_IJS1V_SE_EEEEEEENSA_39AutoVectorizingCopyWithAssumedAlignmentILi128EEENSA_21SM90_TMA_STORE_IM2COLES2G_S2I_S2I_EEEvvEEEEvNT_6ParamsE --------------------------
	.section	.nv.constant0._ZN7cutlass13device_kernelINS_4conv6kernel13ConvUniversalINS1_16ConvProblemShapeILNS1_8OperatorE1ELi3EEENS1_10collective14CollectiveConvINS1_47MainloopSm100TmaUmmaWarpSpecializedImplicitGemmILS5_1ELi35ELi3ELi1ELi2EN4cute5tupleIJNSA_1CILi2EEENSC_ILi1EEESE_EEEEENSB_IJNSC_ILi128EEENSC_ILi64EEENSB_IJNSC_ILi32EEEEEEEEENS_6half_tESM_NSA_8TiledMMAINSA_8MMA_AtomIJNSA_26SM100_MMA_F16BF16_2x1SM_SSISM_SM_fLi128ELi64ELNSA_4UMMA5MajorE0ELSR_1ELNSQ_7ScaleInE0ELSS_0EEEEEENSA_6LayoutINSB_IJSE_SE_SE_EEENSB_IJNSC_ILi0EEESX_SX_EEEEENSB_IJNSA_10UnderscoreES10_S10_EEEEENS7_6detail27Sm100ImplicitGemmTileTraitsINSA_25SM100_TMA_2SM_LOAD_IM2COLENSA_14ComposedLayoutINSA_7SwizzleILi2ELi4ELi3EEENSA_18smem_ptr_flag_bitsILi16EEENSV_INSB_IJNSC_ILi8EEESJ_EEENSB_IJSJ_SE_EEEEEEEvEENS14_INSA_18SM100_TMA_2SM_LOADENS16_IS18_S1A_NSV_INSB_IJSJ_S1B_EEENSB_IJSE_SJ_EEEEEEEvEEEENS_8epilogue10collective18CollectiveEpilogueINS1O_23Sm100TmaWarpSpecializedILi3ELi2ELi16ELb1ELb0EEEJNSB_IJSI_SI_SK_EEENSB_IJNSV_ISI_SE_EENSV_INSB_IJNSC_ILi16EEESD_EEES1J_EEEEESM_NSB_IJNSB_IJllllEEESE_SX_EEESM_S20_NS1O_6fusion15FusionCallbacksIS1S_NS21_17LinearCombinationISM_fSM_fLNS_15FloatRoundStyleE2EEES1T_S1Y_JEEENSA_5SM1004TMEM4LOAD26SM100_TMEM_LOAD_32dp32b16xENSA_20SM90_TMA_LOAD_IM2COLENS16_INS17_ILi1ELi4ELi3EEES1A_NSV_INSB_IJS1B_S1V_EEENSB_IJS1V_SE_EEEEEEENSA_39AutoVectorizingCopyWithAssumedAlignmentILi128EEENSA_21SM90_TMA_STORE_IM2COLES2G_S2I_S2I_EEEvvEEEEvNT_6ParamsE,"a",@progbits
	.sectionflags	@""
	.align	4
.nv.constant0._ZN7cutlass13device_kernelINS_4conv6kernel13ConvUniversalINS1_16ConvProblemShapeILNS1_8OperatorE1ELi3EEENS1_10collective14CollectiveConvINS1_47MainloopSm100TmaUmmaWarpSpecializedImplicitGemmILS5_1ELi35ELi3ELi1ELi2EN4cute5tupleIJNSA_1CILi2EEENSC_ILi1EEESE_EEEEENSB_IJNSC_ILi128EEENSC_ILi64EEENSB_IJNSC_ILi32EEEEEEEEENS_6half_tESM_NSA_8TiledMMAINSA_8MMA_AtomIJNSA_26SM100_MMA_F16BF16_2x1SM_SSISM_SM_fLi128ELi64ELNSA_4UMMA5MajorE0ELSR_1ELNSQ_7ScaleInE0ELSS_0EEEEEENSA_6LayoutINSB_IJSE_SE_SE_EEENSB_IJNSC_ILi0EEESX_SX_EEEEENSB_IJNSA_10UnderscoreES10_S10_EEEEENS7_6detail27Sm100ImplicitGemmTileTraitsINSA_25SM100_TMA_2SM_LOAD_IM2COLENSA_14ComposedLayoutINSA_7SwizzleILi2ELi4ELi3EEENSA_18smem_ptr_flag_bitsILi16EEENSV_INSB_IJNSC_ILi8EEESJ_EEENSB_IJSJ_SE_EEEEEEEvEENS14_INSA_18SM100_TMA_2SM_LOADENS16_IS18_S1A_NSV_INSB_IJSJ_S1B_EEENSB_IJSE_SJ_EEEEEEEvEEEENS_8epilogue10collective18CollectiveEpilogueINS1O_23Sm100TmaWarpSpecializedILi3ELi2ELi16ELb1ELb0EEEJNSB_IJSI_SI_SK_EEENSB_IJNSV_ISI_SE_EENSV_INSB_IJNSC_ILi16EEESD_EEES1J_EEEEESM_NSB_IJNSB_IJllllEEESE_SX_EEESM_S20_NS1O_6fusion15FusionCallbacksIS1S_NS21_17LinearCombinationISM_fSM_fLNS_15FloatRoundStyleE2EEES1T_S1Y_JEEENSA_5SM1004TMEM4LOAD26SM100_TMEM_LOAD_32dp32b16xENSA_20SM90_TMA_LOAD_IM2COLENS16_INS17_ILi1ELi4ELi3EEES1A_NSV_INSB_IJS1B_S1V_EEENSB_IJS1V_SE_EEEEEEENSA_39AutoVectorizingCopyWithAssumedAlignmentILi128EEENSA_21SM90_TMA_STORE_IM2COLES2G_S2I_S2I_EEEvvEEEEvNT_6ParamsE:
	.zero		3200


//--------------------- SYMBOLS --------------------------

	.type		.nv.reservedSmem.offset0,@object
	.size		.nv.reservedSmem.offset0,0x4
	.type		.nv.reservedSmem.cap,@object
	.size		.nv.reservedSmem.cap,0x4
	.type		__assertfail,@function
